//
// Generated by NVIDIA NVVM Compiler
//
// Compiler Build ID: CL-36424714
// Cuda compilation tools, release 13.0, V13.0.88
// Based on NVVM 20.0.0
//

.version 9.0
.target sm_100
.address_size 64

	// .globl	_Z13elem2node_GPUPdS_S_PiS_ii
.func  (.param .b64 func_retval0) __internal_accurate_pow
(
	.param .b64 __internal_accurate_pow_param_0,
	.param .b64 __internal_accurate_pow_param_1
)
;

.visible .entry _Z13elem2node_GPUPdS_S_PiS_ii(
	.param .u64 .ptr .align 1 _Z13elem2node_GPUPdS_S_PiS_ii_param_0,
	.param .u64 .ptr .align 1 _Z13elem2node_GPUPdS_S_PiS_ii_param_1,
	.param .u64 .ptr .align 1 _Z13elem2node_GPUPdS_S_PiS_ii_param_2,
	.param .u64 .ptr .align 1 _Z13elem2node_GPUPdS_S_PiS_ii_param_3,
	.param .u64 .ptr .align 1 _Z13elem2node_GPUPdS_S_PiS_ii_param_4,
	.param .u32 _Z13elem2node_GPUPdS_S_PiS_ii_param_5,
	.param .u32 _Z13elem2node_GPUPdS_S_PiS_ii_param_6
)
{
	.reg .pred 	%p<19>;
	.reg .b32 	%r<64>;
	.reg .b64 	%rd<90>;
	.reg .b64 	%fd<67>;

	ld.param.u64 	%rd18, [_Z13elem2node_GPUPdS_S_PiS_ii_param_0];
	ld.param.u64 	%rd19, [_Z13elem2node_GPUPdS_S_PiS_ii_param_1];
	ld.param.u64 	%rd16, [_Z13elem2node_GPUPdS_S_PiS_ii_param_2];
	ld.param.u64 	%rd20, [_Z13elem2node_GPUPdS_S_PiS_ii_param_3];
	ld.param.u64 	%rd17, [_Z13elem2node_GPUPdS_S_PiS_ii_param_4];
	ld.param.u32 	%r25, [_Z13elem2node_GPUPdS_S_PiS_ii_param_5];
	ld.param.u32 	%r26, [_Z13elem2node_GPUPdS_S_PiS_ii_param_6];
	cvta.to.global.u64 	%rd1, %rd18;
	cvta.to.global.u64 	%rd2, %rd20;
	cvta.to.global.u64 	%rd3, %rd19;
	mov.u32 	%r27, %ctaid.x;
	mov.u32 	%r28, %ntid.x;
	mov.u32 	%r29, %tid.x;
	mad.lo.s32 	%r1, %r27, %r28, %r29;
	setp.ge.s32 	%p1, %r1, %r25;
	@%p1 bra 	$L__BB0_2;
	cvta.to.global.u64 	%rd21, %rd16;
	cvta.to.global.u64 	%rd22, %rd17;
	mul.wide.s32 	%rd23, %r1, 8;
	add.s64 	%rd24, %rd21, %rd23;
	ld.global.f64 	%fd1, [%rd24];
	add.s64 	%rd25, %rd22, %rd23;
	ld.global.f64 	%fd2, [%rd25];
	mul.f64 	%fd3, %fd1, %fd2;
	add.s64 	%rd26, %rd3, %rd23;
	st.global.f64 	[%rd26], %fd3;
$L__BB0_2:
	setp.ne.s32 	%p2, %r1, 0;
	@%p2 bra 	$L__BB0_25;
	setp.lt.s32 	%p3, %r26, 1;
	@%p3 bra 	$L__BB0_16;
	and.b32  	%r2, %r26, 15;
	setp.lt.u32 	%p4, %r26, 16;
	mov.b32 	%r56, 0;
	@%p4 bra 	$L__BB0_7;
	and.b32  	%r56, %r26, 2147483632;
	neg.s32 	%r60, %r56;
	add.s64 	%rd87, %rd1, 64;
$L__BB0_6:
	.pragma "nounroll";
	mov.b64 	%rd27, 0;
	st.global.u64 	[%rd87+-64], %rd27;
	st.global.u64 	[%rd87+-56], %rd27;
	st.global.u64 	[%rd87+-48], %rd27;
	st.global.u64 	[%rd87+-40], %rd27;
	st.global.u64 	[%rd87+-32], %rd27;
	st.global.u64 	[%rd87+-24], %rd27;
	st.global.u64 	[%rd87+-16], %rd27;
	st.global.u64 	[%rd87+-8], %rd27;
	st.global.u64 	[%rd87], %rd27;
	st.global.u64 	[%rd87+8], %rd27;
	st.global.u64 	[%rd87+16], %rd27;
	st.global.u64 	[%rd87+24], %rd27;
	st.global.u64 	[%rd87+32], %rd27;
	st.global.u64 	[%rd87+40], %rd27;
	st.global.u64 	[%rd87+48], %rd27;
	st.global.u64 	[%rd87+56], %rd27;
	add.s32 	%r60, %r60, 16;
	add.s64 	%rd87, %rd87, 128;
	setp.eq.s32 	%p5, %r60, 0;
	@%p5 bra 	$L__BB0_7;
	bra.uni 	$L__BB0_6;
$L__BB0_7:
	setp.eq.s32 	%p6, %r2, 0;
	@%p6 bra 	$L__BB0_16;
	and.b32  	%r6, %r26, 7;
	setp.lt.u32 	%p7, %r2, 8;
	@%p7 bra 	$L__BB0_10;
	mul.wide.u32 	%rd28, %r56, 8;
	add.s64 	%rd29, %rd1, %rd28;
	mov.b64 	%rd30, 0;
	st.global.u64 	[%rd29], %rd30;
	st.global.u64 	[%rd29+8], %rd30;
	st.global.u64 	[%rd29+16], %rd30;
	st.global.u64 	[%rd29+24], %rd30;
	st.global.u64 	[%rd29+32], %rd30;
	st.global.u64 	[%rd29+40], %rd30;
	st.global.u64 	[%rd29+48], %rd30;
	st.global.u64 	[%rd29+56], %rd30;
	add.s32 	%r56, %r56, 8;
$L__BB0_10:
	setp.eq.s32 	%p8, %r6, 0;
	@%p8 bra 	$L__BB0_16;
	and.b32  	%r9, %r26, 3;
	setp.lt.u32 	%p9, %r6, 4;
	@%p9 bra 	$L__BB0_13;
	mul.wide.u32 	%rd31, %r56, 8;
	add.s64 	%rd32, %rd1, %rd31;
	mov.b64 	%rd33, 0;
	st.global.u64 	[%rd32], %rd33;
	st.global.u64 	[%rd32+8], %rd33;
	st.global.u64 	[%rd32+16], %rd33;
	st.global.u64 	[%rd32+24], %rd33;
	add.s32 	%r56, %r56, 4;
$L__BB0_13:
	setp.eq.s32 	%p10, %r9, 0;
	@%p10 bra 	$L__BB0_16;
	mul.wide.u32 	%rd34, %r56, 8;
	add.s64 	%rd86, %rd1, %rd34;
	neg.s32 	%r59, %r9;
$L__BB0_15:
	.pragma "nounroll";
	mov.b64 	%rd35, 0;
	st.global.u64 	[%rd86], %rd35;
	add.s64 	%rd86, %rd86, 8;
	add.s32 	%r59, %r59, 1;
	setp.ne.s32 	%p11, %r59, 0;
	@%p11 bra 	$L__BB0_15;
$L__BB0_16:
	setp.lt.s32 	%p12, %r25, 1;
	@%p12 bra 	$L__BB0_25;
	and.b32  	%r15, %r25, 3;
	setp.lt.u32 	%p13, %r25, 4;
	mov.b32 	%r62, 0;
	@%p13 bra 	$L__BB0_20;
	and.b32  	%r62, %r25, 2147483644;
	neg.s32 	%r61, %r62;
	add.s64 	%rd89, %rd3, 16;
	add.s64 	%rd88, %rd2, 24;
$L__BB0_19:
	.pragma "nounroll";
	ld.global.f64 	%fd4, [%rd89+-16];
	ld.global.u32 	%r32, [%rd88+-24];
	mul.wide.s32 	%rd36, %r32, 8;
	add.s64 	%rd37, %rd1, %rd36;
	ld.global.f64 	%fd5, [%rd37+-8];
	add.f64 	%fd6, %fd4, %fd5;
	st.global.f64 	[%rd37+-8], %fd6;
	ld.global.f64 	%fd7, [%rd89+-16];
	ld.global.u32 	%r33, [%rd88+-20];
	mul.wide.s32 	%rd38, %r33, 8;
	add.s64 	%rd39, %rd1, %rd38;
	ld.global.f64 	%fd8, [%rd39+-8];
	add.f64 	%fd9, %fd7, %fd8;
	st.global.f64 	[%rd39+-8], %fd9;
	ld.global.f64 	%fd10, [%rd89+-16];
	ld.global.u32 	%r34, [%rd88+-16];
	mul.wide.s32 	%rd40, %r34, 8;
	add.s64 	%rd41, %rd1, %rd40;
	ld.global.f64 	%fd11, [%rd41+-8];
	add.f64 	%fd12, %fd10, %fd11;
	st.global.f64 	[%rd41+-8], %fd12;
	ld.global.f64 	%fd13, [%rd89+-8];
	ld.global.u32 	%r35, [%rd88+-12];
	mul.wide.s32 	%rd42, %r35, 8;
	add.s64 	%rd43, %rd1, %rd42;
	ld.global.f64 	%fd14, [%rd43+-8];
	add.f64 	%fd15, %fd13, %fd14;
	st.global.f64 	[%rd43+-8], %fd15;
	ld.global.f64 	%fd16, [%rd89+-8];
	ld.global.u32 	%r36, [%rd88+-8];
	mul.wide.s32 	%rd44, %r36, 8;
	add.s64 	%rd45, %rd1, %rd44;
	ld.global.f64 	%fd17, [%rd45+-8];
	add.f64 	%fd18, %fd16, %fd17;
	st.global.f64 	[%rd45+-8], %fd18;
	ld.global.f64 	%fd19, [%rd89+-8];
	ld.global.u32 	%r37, [%rd88+-4];
	mul.wide.s32 	%rd46, %r37, 8;
	add.s64 	%rd47, %rd1, %rd46;
	ld.global.f64 	%fd20, [%rd47+-8];
	add.f64 	%fd21, %fd19, %fd20;
	st.global.f64 	[%rd47+-8], %fd21;
	ld.global.f64 	%fd22, [%rd89];
	ld.global.u32 	%r38, [%rd88];
	mul.wide.s32 	%rd48, %r38, 8;
	add.s64 	%rd49, %rd1, %rd48;
	ld.global.f64 	%fd23, [%rd49+-8];
	add.f64 	%fd24, %fd22, %fd23;
	st.global.f64 	[%rd49+-8], %fd24;
	ld.global.f64 	%fd25, [%rd89];
	ld.global.u32 	%r39, [%rd88+4];
	mul.wide.s32 	%rd50, %r39, 8;
	add.s64 	%rd51, %rd1, %rd50;
	ld.global.f64 	%fd26, [%rd51+-8];
	add.f64 	%fd27, %fd25, %fd26;
	st.global.f64 	[%rd51+-8], %fd27;
	ld.global.f64 	%fd28, [%rd89];
	ld.global.u32 	%r40, [%rd88+8];
	mul.wide.s32 	%rd52, %r40, 8;
	add.s64 	%rd53, %rd1, %rd52;
	ld.global.f64 	%fd29, [%rd53+-8];
	add.f64 	%fd30, %fd28, %fd29;
	st.global.f64 	[%rd53+-8], %fd30;
	ld.global.f64 	%fd31, [%rd89+8];
	ld.global.u32 	%r41, [%rd88+12];
	mul.wide.s32 	%rd54, %r41, 8;
	add.s64 	%rd55, %rd1, %rd54;
	ld.global.f64 	%fd32, [%rd55+-8];
	add.f64 	%fd33, %fd31, %fd32;
	st.global.f64 	[%rd55+-8], %fd33;
	ld.global.f64 	%fd34, [%rd89+8];
	ld.global.u32 	%r42, [%rd88+16];
	mul.wide.s32 	%rd56, %r42, 8;
	add.s64 	%rd57, %rd1, %rd56;
	ld.global.f64 	%fd35, [%rd57+-8];
	add.f64 	%fd36, %fd34, %fd35;
	st.global.f64 	[%rd57+-8], %fd36;
	ld.global.f64 	%fd37, [%rd89+8];
	ld.global.u32 	%r43, [%rd88+20];
	mul.wide.s32 	%rd58, %r43, 8;
	add.s64 	%rd59, %rd1, %rd58;
	ld.global.f64 	%fd38, [%rd59+-8];
	add.f64 	%fd39, %fd37, %fd38;
	st.global.f64 	[%rd59+-8], %fd39;
	add.s32 	%r61, %r61, 4;
	add.s64 	%rd89, %rd89, 32;
	add.s64 	%rd88, %rd88, 48;
	setp.ne.s32 	%p14, %r61, 0;
	@%p14 bra 	$L__BB0_19;
$L__BB0_20:
	setp.eq.s32 	%p15, %r15, 0;
	@%p15 bra 	$L__BB0_25;
	setp.eq.s32 	%p16, %r15, 1;
	@%p16 bra 	$L__BB0_23;
	mul.wide.u32 	%rd60, %r62, 8;
	add.s64 	%rd61, %rd3, %rd60;
	ld.global.f64 	%fd40, [%rd61];
	mul.lo.s32 	%r44, %r62, 3;
	mul.wide.u32 	%rd62, %r44, 4;
	add.s64 	%rd63, %rd2, %rd62;
	ld.global.u32 	%r45, [%rd63];
	mul.wide.s32 	%rd64, %r45, 8;
	add.s64 	%rd65, %rd1, %rd64;
	ld.global.f64 	%fd41, [%rd65+-8];
	add.f64 	%fd42, %fd40, %fd41;
	st.global.f64 	[%rd65+-8], %fd42;
	ld.global.f64 	%fd43, [%rd61];
	ld.global.u32 	%r46, [%rd63+4];
	mul.wide.s32 	%rd66, %r46, 8;
	add.s64 	%rd67, %rd1, %rd66;
	ld.global.f64 	%fd44, [%rd67+-8];
	add.f64 	%fd45, %fd43, %fd44;
	st.global.f64 	[%rd67+-8], %fd45;
	ld.global.f64 	%fd46, [%rd61];
	ld.global.u32 	%r47, [%rd63+8];
	mul.wide.s32 	%rd68, %r47, 8;
	add.s64 	%rd69, %rd1, %rd68;
	ld.global.f64 	%fd47, [%rd69+-8];
	add.f64 	%fd48, %fd46, %fd47;
	st.global.f64 	[%rd69+-8], %fd48;
	ld.global.f64 	%fd49, [%rd61+8];
	ld.global.u32 	%r48, [%rd63+12];
	mul.wide.s32 	%rd70, %r48, 8;
	add.s64 	%rd71, %rd1, %rd70;
	ld.global.f64 	%fd50, [%rd71+-8];
	add.f64 	%fd51, %fd49, %fd50;
	st.global.f64 	[%rd71+-8], %fd51;
	ld.global.f64 	%fd52, [%rd61+8];
	ld.global.u32 	%r49, [%rd63+16];
	mul.wide.s32 	%rd72, %r49, 8;
	add.s64 	%rd73, %rd1, %rd72;
	ld.global.f64 	%fd53, [%rd73+-8];
	add.f64 	%fd54, %fd52, %fd53;
	st.global.f64 	[%rd73+-8], %fd54;
	ld.global.f64 	%fd55, [%rd61+8];
	ld.global.u32 	%r50, [%rd63+20];
	mul.wide.s32 	%rd74, %r50, 8;
	add.s64 	%rd75, %rd1, %rd74;
	ld.global.f64 	%fd56, [%rd75+-8];
	add.f64 	%fd57, %fd55, %fd56;
	st.global.f64 	[%rd75+-8], %fd57;
	add.s32 	%r62, %r62, 2;
$L__BB0_23:
	and.b32  	%r51, %r25, 1;
	setp.eq.b32 	%p17, %r51, 1;
	not.pred 	%p18, %p17;
	@%p18 bra 	$L__BB0_25;
	mul.wide.u32 	%rd76, %r62, 8;
	add.s64 	%rd77, %rd3, %rd76;
	ld.global.f64 	%fd58, [%rd77];
	mul.lo.s32 	%r52, %r62, 3;
	mul.wide.u32 	%rd78, %r52, 4;
	add.s64 	%rd79, %rd2, %rd78;
	ld.global.u32 	%r53, [%rd79];
	mul.wide.s32 	%rd80, %r53, 8;
	add.s64 	%rd81, %rd1, %rd80;
	ld.global.f64 	%fd59, [%rd81+-8];
	add.f64 	%fd60, %fd58, %fd59;
	st.global.f64 	[%rd81+-8], %fd60;
	ld.global.f64 	%fd61, [%rd77];
	ld.global.u32 	%r54, [%rd79+4];
	mul.wide.s32 	%rd82, %r54, 8;
	add.s64 	%rd83, %rd1, %rd82;
	ld.global.f64 	%fd62, [%rd83+-8];
	add.f64 	%fd63, %fd61, %fd62;
	st.global.f64 	[%rd83+-8], %fd63;
	ld.global.f64 	%fd64, [%rd77];
	ld.global.u32 	%r55, [%rd79+8];
	mul.wide.s32 	%rd84, %r55, 8;
	add.s64 	%rd85, %rd1, %rd84;
	ld.global.f64 	%fd65, [%rd85+-8];
	add.f64 	%fd66, %fd64, %fd65;
	st.global.f64 	[%rd85+-8], %fd66;
$L__BB0_25:
	bar.sync 	0;
	ret;

}
	// .globl	_Z18derive_xy_elem_GPUPdS_S_S_S_S_S_S_Pii
.visible .entry _Z18derive_xy_elem_GPUPdS_S_S_S_S_S_S_Pii(
	.param .u64 .ptr .align 1 _Z18derive_xy_elem_GPUPdS_S_S_S_S_S_S_Pii_param_0,
	.param .u64 .ptr .align 1 _Z18derive_xy_elem_GPUPdS_S_S_S_S_S_S_Pii_param_1,
	.param .u64 .ptr .align 1 _Z18derive_xy_elem_GPUPdS_S_S_S_S_S_S_Pii_param_2,
	.param .u64 .ptr .align 1 _Z18derive_xy_elem_GPUPdS_S_S_S_S_S_S_Pii_param_3,
	.param .u64 .ptr .align 1 _Z18derive_xy_elem_GPUPdS_S_S_S_S_S_S_Pii_param_4,
	.param .u64 .ptr .align 1 _Z18derive_xy_elem_GPUPdS_S_S_S_S_S_S_Pii_param_5,
	.param .u64 .ptr .align 1 _Z18derive_xy_elem_GPUPdS_S_S_S_S_S_S_Pii_param_6,
	.param .u64 .ptr .align 1 _Z18derive_xy_elem_GPUPdS_S_S_S_S_S_S_Pii_param_7,
	.param .u64 .ptr .align 1 _Z18derive_xy_elem_GPUPdS_S_S_S_S_S_S_Pii_param_8,
	.param .u32 _Z18derive_xy_elem_GPUPdS_S_S_S_S_S_S_Pii_param_9
)
{
	.reg .pred 	%p<2>;
	.reg .b32 	%r<19>;
	.reg .b64 	%rd<57>;
	.reg .b64 	%fd<37>;

	ld.param.u64 	%rd2, [_Z18derive_xy_elem_GPUPdS_S_S_S_S_S_S_Pii_param_1];
	ld.param.u64 	%rd4, [_Z18derive_xy_elem_GPUPdS_S_S_S_S_S_S_Pii_param_3];
	ld.param.u64 	%rd5, [_Z18derive_xy_elem_GPUPdS_S_S_S_S_S_S_Pii_param_4];
	ld.param.u64 	%rd8, [_Z18derive_xy_elem_GPUPdS_S_S_S_S_S_S_Pii_param_7];
	ld.param.u64 	%rd9, [_Z18derive_xy_elem_GPUPdS_S_S_S_S_S_S_Pii_param_8];
	ld.param.u32 	%r2, [_Z18derive_xy_elem_GPUPdS_S_S_S_S_S_S_Pii_param_9];
	mov.u32 	%r3, %ctaid.x;
	mov.u32 	%r4, %ntid.x;
	mov.u32 	%r5, %tid.x;
	mad.lo.s32 	%r1, %r3, %r4, %r5;
	setp.ge.s32 	%p1, %r1, %r2;
	@%p1 bra 	$L__BB1_2;
	ld.param.u64 	%rd56, [_Z18derive_xy_elem_GPUPdS_S_S_S_S_S_S_Pii_param_6];
	ld.param.u64 	%rd55, [_Z18derive_xy_elem_GPUPdS_S_S_S_S_S_S_Pii_param_5];
	ld.param.u64 	%rd54, [_Z18derive_xy_elem_GPUPdS_S_S_S_S_S_S_Pii_param_2];
	ld.param.u64 	%rd53, [_Z18derive_xy_elem_GPUPdS_S_S_S_S_S_S_Pii_param_0];
	cvta.to.global.u64 	%rd10, %rd9;
	cvta.to.global.u64 	%rd11, %rd5;
	cvta.to.global.u64 	%rd12, %rd56;
	cvta.to.global.u64 	%rd13, %rd8;
	cvta.to.global.u64 	%rd14, %rd2;
	cvta.to.global.u64 	%rd15, %rd55;
	cvta.to.global.u64 	%rd16, %rd54;
	cvta.to.global.u64 	%rd17, %rd4;
	cvta.to.global.u64 	%rd18, %rd53;
	mul.lo.s32 	%r6, %r1, 3;
	mul.wide.s32 	%rd19, %r6, 4;
	add.s64 	%rd20, %rd10, %rd19;
	ld.global.u32 	%r7, [%rd20];
	mul.wide.s32 	%rd21, %r7, 8;
	add.s64 	%rd22, %rd11, %rd21;
	ld.global.f64 	%fd1, [%rd22+-8];
	mul.wide.s32 	%rd23, %r6, 8;
	add.s64 	%rd24, %rd12, %rd23;
	ld.global.f64 	%fd2, [%rd24];
	ld.global.u32 	%r8, [%rd20+4];
	mul.wide.s32 	%rd25, %r8, 8;
	add.s64 	%rd26, %rd11, %rd25;
	ld.global.f64 	%fd3, [%rd26+-8];
	ld.global.f64 	%fd4, [%rd24+8];
	mul.f64 	%fd5, %fd3, %fd4;
	fma.rn.f64 	%fd6, %fd1, %fd2, %fd5;
	ld.global.u32 	%r9, [%rd20+8];
	mul.wide.s32 	%rd27, %r9, 8;
	add.s64 	%rd28, %rd11, %rd27;
	ld.global.f64 	%fd7, [%rd28+-8];
	ld.global.f64 	%fd8, [%rd24+16];
	fma.rn.f64 	%fd9, %fd7, %fd8, %fd6;
	mul.wide.s32 	%rd29, %r1, 8;
	add.s64 	%rd30, %rd18, %rd29;
	st.global.f64 	[%rd30], %fd9;
	ld.global.u32 	%r10, [%rd20];
	mul.wide.s32 	%rd31, %r10, 8;
	add.s64 	%rd32, %rd11, %rd31;
	ld.global.f64 	%fd10, [%rd32+-8];
	add.s64 	%rd33, %rd13, %rd23;
	ld.global.f64 	%fd11, [%rd33];
	ld.global.u32 	%r11, [%rd20+4];
	mul.wide.s32 	%rd34, %r11, 8;
	add.s64 	%rd35, %rd11, %rd34;
	ld.global.f64 	%fd12, [%rd35+-8];
	ld.global.f64 	%fd13, [%rd33+8];
	mul.f64 	%fd14, %fd12, %fd13;
	fma.rn.f64 	%fd15, %fd10, %fd11, %fd14;
	ld.global.u32 	%r12, [%rd20+8];
	mul.wide.s32 	%rd36, %r12, 8;
	add.s64 	%rd37, %rd11, %rd36;
	ld.global.f64 	%fd16, [%rd37+-8];
	ld.global.f64 	%fd17, [%rd33+16];
	fma.rn.f64 	%fd18, %fd16, %fd17, %fd15;
	add.s64 	%rd38, %rd14, %rd29;
	st.global.f64 	[%rd38], %fd18;
	ld.global.u32 	%r13, [%rd20];
	mul.wide.s32 	%rd39, %r13, 8;
	add.s64 	%rd40, %rd15, %rd39;
	ld.global.f64 	%fd19, [%rd40+-8];
	ld.global.f64 	%fd20, [%rd24];
	ld.global.u32 	%r14, [%rd20+4];
	mul.wide.s32 	%rd41, %r14, 8;
	add.s64 	%rd42, %rd15, %rd41;
	ld.global.f64 	%fd21, [%rd42+-8];
	ld.global.f64 	%fd22, [%rd24+8];
	mul.f64 	%fd23, %fd21, %fd22;
	fma.rn.f64 	%fd24, %fd19, %fd20, %fd23;
	ld.global.u32 	%r15, [%rd20+8];
	mul.wide.s32 	%rd43, %r15, 8;
	add.s64 	%rd44, %rd15, %rd43;
	ld.global.f64 	%fd25, [%rd44+-8];
	ld.global.f64 	%fd26, [%rd24+16];
	fma.rn.f64 	%fd27, %fd25, %fd26, %fd24;
	add.s64 	%rd45, %rd16, %rd29;
	st.global.f64 	[%rd45], %fd27;
	ld.global.u32 	%r16, [%rd20];
	mul.wide.s32 	%rd46, %r16, 8;
	add.s64 	%rd47, %rd15, %rd46;
	ld.global.f64 	%fd28, [%rd47+-8];
	ld.global.f64 	%fd29, [%rd33];
	ld.global.u32 	%r17, [%rd20+4];
	mul.wide.s32 	%rd48, %r17, 8;
	add.s64 	%rd49, %rd15, %rd48;
	ld.global.f64 	%fd30, [%rd49+-8];
	ld.global.f64 	%fd31, [%rd33+8];
	mul.f64 	%fd32, %fd30, %fd31;
	fma.rn.f64 	%fd33, %fd28, %fd29, %fd32;
	ld.global.u32 	%r18, [%rd20+8];
	mul.wide.s32 	%rd50, %r18, 8;
	add.s64 	%rd51, %rd15, %rd50;
	ld.global.f64 	%fd34, [%rd51+-8];
	ld.global.f64 	%fd35, [%rd33+16];
	fma.rn.f64 	%fd36, %fd34, %fd35, %fd33;
	add.s64 	%rd52, %rd17, %rd29;
	st.global.f64 	[%rd52], %fd36;
$L__BB1_2:
	ret;

}
	// .globl	_Z2KVPdS_S_S_S_S_S_S_S_S_S_S_S_S_S_S_S_Piii
.visible .entry _Z2KVPdS_S_S_S_S_S_S_S_S_S_S_S_S_S_S_S_Piii(
	.param .u64 .ptr .align 1 _Z2KVPdS_S_S_S_S_S_S_S_S_S_S_S_S_S_S_S_Piii_param_0,
	.param .u64 .ptr .align 1 _Z2KVPdS_S_S_S_S_S_S_S_S_S_S_S_S_S_S_S_Piii_param_1,
	.param .u64 .ptr .align 1 _Z2KVPdS_S_S_S_S_S_S_S_S_S_S_S_S_S_S_S_Piii_param_2,
	.param .u64 .ptr .align 1 _Z2KVPdS_S_S_S_S_S_S_S_S_S_S_S_S_S_S_S_Piii_param_3,
	.param .u64 .ptr .align 1 _Z2KVPdS_S_S_S_S_S_S_S_S_S_S_S_S_S_S_S_Piii_param_4,
	.param .u64 .ptr .align 1 _Z2KVPdS_S_S_S_S_S_S_S_S_S_S_S_S_S_S_S_Piii_param_5,
	.param .u64 .ptr .align 1 _Z2KVPdS_S_S_S_S_S_S_S_S_S_S_S_S_S_S_S_Piii_param_6,
	.param .u64 .ptr .align 1 _Z2KVPdS_S_S_S_S_S_S_S_S_S_S_S_S_S_S_S_Piii_param_7,
	.param .u64 .ptr .align 1 _Z2KVPdS_S_S_S_S_S_S_S_S_S_S_S_S_S_S_S_Piii_param_8,
	.param .u64 .ptr .align 1 _Z2KVPdS_S_S_S_S_S_S_S_S_S_S_S_S_S_S_S_Piii_param_9,
	.param .u64 .ptr .align 1 _Z2KVPdS_S_S_S_S_S_S_S_S_S_S_S_S_S_S_S_Piii_param_10,
	.param .u64 .ptr .align 1 _Z2KVPdS_S_S_S_S_S_S_S_S_S_S_S_S_S_S_S_Piii_param_11,
	.param .u64 .ptr .align 1 _Z2KVPdS_S_S_S_S_S_S_S_S_S_S_S_S_S_S_S_Piii_param_12,
	.param .u64 .ptr .align 1 _Z2KVPdS_S_S_S_S_S_S_S_S_S_S_S_S_S_S_S_Piii_param_13,
	.param .u64 .ptr .align 1 _Z2KVPdS_S_S_S_S_S_S_S_S_S_S_S_S_S_S_S_Piii_param_14,
	.param .u64 .ptr .align 1 _Z2KVPdS_S_S_S_S_S_S_S_S_S_S_S_S_S_S_S_Piii_param_15,
	.param .u64 .ptr .align 1 _Z2KVPdS_S_S_S_S_S_S_S_S_S_S_S_S_S_S_S_Piii_param_16,
	.param .u64 .ptr .align 1 _Z2KVPdS_S_S_S_S_S_S_S_S_S_S_S_S_S_S_S_Piii_param_17,
	.param .u32 _Z2KVPdS_S_S_S_S_S_S_S_S_S_S_S_S_S_S_S_Piii_param_18,
	.param .u32 _Z2KVPdS_S_S_S_S_S_S_S_S_S_S_S_S_S_S_S_Piii_param_19
)
{
	.reg .pred 	%p<17>;
	.reg .b32 	%r<57>;
	.reg .b64 	%rd<152>;
	.reg .b64 	%fd<139>;

	ld.param.u64 	%rd43, [_Z2KVPdS_S_S_S_S_S_S_S_S_S_S_S_S_S_S_S_Piii_param_0];
	ld.param.u64 	%rd44, [_Z2KVPdS_S_S_S_S_S_S_S_S_S_S_S_S_S_S_S_Piii_param_1];
	ld.param.u64 	%rd45, [_Z2KVPdS_S_S_S_S_S_S_S_S_S_S_S_S_S_S_S_Piii_param_2];
	ld.param.u64 	%rd46, [_Z2KVPdS_S_S_S_S_S_S_S_S_S_S_S_S_S_S_S_Piii_param_3];
	ld.param.u64 	%rd47, [_Z2KVPdS_S_S_S_S_S_S_S_S_S_S_S_S_S_S_S_Piii_param_4];
	ld.param.u64 	%rd48, [_Z2KVPdS_S_S_S_S_S_S_S_S_S_S_S_S_S_S_S_Piii_param_5];
	ld.param.u64 	%rd49, [_Z2KVPdS_S_S_S_S_S_S_S_S_S_S_S_S_S_S_S_Piii_param_6];
	ld.param.u64 	%rd50, [_Z2KVPdS_S_S_S_S_S_S_S_S_S_S_S_S_S_S_S_Piii_param_7];
	ld.param.u64 	%rd34, [_Z2KVPdS_S_S_S_S_S_S_S_S_S_S_S_S_S_S_S_Piii_param_8];
	ld.param.u64 	%rd38, [_Z2KVPdS_S_S_S_S_S_S_S_S_S_S_S_S_S_S_S_Piii_param_12];
	ld.param.u64 	%rd39, [_Z2KVPdS_S_S_S_S_S_S_S_S_S_S_S_S_S_S_S_Piii_param_13];
	ld.param.u64 	%rd42, [_Z2KVPdS_S_S_S_S_S_S_S_S_S_S_S_S_S_S_S_Piii_param_16];
	ld.param.u64 	%rd51, [_Z2KVPdS_S_S_S_S_S_S_S_S_S_S_S_S_S_S_S_Piii_param_17];
	ld.param.u32 	%r20, [_Z2KVPdS_S_S_S_S_S_S_S_S_S_S_S_S_S_S_S_Piii_param_18];
	ld.param.u32 	%r21, [_Z2KVPdS_S_S_S_S_S_S_S_S_S_S_S_S_S_S_S_Piii_param_19];
	cvta.to.global.u64 	%rd1, %rd44;
	cvta.to.global.u64 	%rd2, %rd43;
	cvta.to.global.u64 	%rd3, %rd51;
	cvta.to.global.u64 	%rd4, %rd50;
	cvta.to.global.u64 	%rd5, %rd49;
	cvta.to.global.u64 	%rd6, %rd48;
	cvta.to.global.u64 	%rd7, %rd47;
	cvta.to.global.u64 	%rd8, %rd46;
	cvta.to.global.u64 	%rd9, %rd45;
	mov.u32 	%r22, %ctaid.x;
	mov.u32 	%r23, %ntid.x;
	mov.u32 	%r24, %tid.x;
	mad.lo.s32 	%r1, %r22, %r23, %r24;
	setp.ge.s32 	%p1, %r1, %r21;
	@%p1 bra 	$L__BB2_2;
	cvta.to.global.u64 	%rd52, %rd34;
	mul.wide.s32 	%rd53, %r1, 8;
	add.s64 	%rd54, %rd52, %rd53;
	ld.global.f64 	%fd138, [%rd54];
$L__BB2_2:
	ld.param.u64 	%rd143, [_Z2KVPdS_S_S_S_S_S_S_S_S_S_S_S_S_S_S_S_Piii_param_15];
	ld.param.u64 	%rd142, [_Z2KVPdS_S_S_S_S_S_S_S_S_S_S_S_S_S_S_S_Piii_param_14];
	ld.param.u64 	%rd141, [_Z2KVPdS_S_S_S_S_S_S_S_S_S_S_S_S_S_S_S_Piii_param_11];
	ld.param.u64 	%rd140, [_Z2KVPdS_S_S_S_S_S_S_S_S_S_S_S_S_S_S_S_Piii_param_10];
	ld.param.u64 	%rd139, [_Z2KVPdS_S_S_S_S_S_S_S_S_S_S_S_S_S_S_S_Piii_param_9];
	cvta.to.global.u64 	%rd55, %rd139;
	mul.wide.s32 	%rd56, %r1, 8;
	add.s64 	%rd57, %rd55, %rd56;
	ld.global.f64 	%fd4, [%rd57];
	cvta.to.global.u64 	%rd58, %rd140;
	add.s64 	%rd59, %rd58, %rd56;
	ld.global.f64 	%fd5, [%rd59];
	cvta.to.global.u64 	%rd60, %rd141;
	add.s64 	%rd61, %rd60, %rd56;
	ld.global.f64 	%fd6, [%rd61];
	cvta.to.global.u64 	%rd62, %rd38;
	add.s64 	%rd63, %rd62, %rd56;
	ld.global.f64 	%fd7, [%rd63];
	add.f64 	%fd8, %fd6, %fd7;
	mul.f64 	%fd9, %fd8, 0d3FE0000000000000;
	cvta.to.global.u64 	%rd64, %rd39;
	add.s64 	%rd65, %rd64, %rd56;
	ld.global.f64 	%fd10, [%rd65];
	add.f64 	%fd11, %fd10, %fd10;
	mul.f64 	%fd12, %fd138, %fd11;
	fma.rn.f64 	%fd13, %fd4, 0d4000000000000000, %fd5;
	mul.f64 	%fd14, %fd13, %fd12;
	mul.lo.s32 	%r25, %r1, 3;
	cvta.to.global.u64 	%rd66, %rd143;
	mul.wide.s32 	%rd67, %r25, 8;
	add.s64 	%rd68, %rd66, %rd67;
	ld.global.f64 	%fd15, [%rd68];
	mul.f64 	%fd16, %fd15, %fd14;
	cvta.to.global.u64 	%rd69, %rd142;
	add.s64 	%rd70, %rd69, %rd56;
	ld.global.f64 	%fd17, [%rd70];
	mul.f64 	%fd18, %fd9, %fd12;
	cvta.to.global.u64 	%rd71, %rd42;
	add.s64 	%rd72, %rd71, %rd67;
	ld.global.f64 	%fd19, [%rd72];
	mul.f64 	%fd20, %fd19, %fd18;
	mul.f64 	%fd21, %fd17, %fd20;
	fma.rn.f64 	%fd22, %fd17, %fd16, %fd21;
	add.s64 	%rd73, %rd9, %rd56;
	st.global.f64 	[%rd73], %fd22;
	ld.global.f64 	%fd23, [%rd65];
	add.f64 	%fd24, %fd23, %fd23;
	mul.f64 	%fd25, %fd138, %fd24;
	mul.f64 	%fd26, %fd13, %fd25;
	ld.global.f64 	%fd27, [%rd68+8];
	mul.f64 	%fd28, %fd27, %fd26;
	ld.global.f64 	%fd29, [%rd70];
	mul.f64 	%fd30, %fd9, %fd25;
	ld.global.f64 	%fd31, [%rd72+8];
	mul.f64 	%fd32, %fd31, %fd30;
	mul.f64 	%fd33, %fd29, %fd32;
	fma.rn.f64 	%fd34, %fd29, %fd28, %fd33;
	add.s64 	%rd74, %rd8, %rd56;
	st.global.f64 	[%rd74], %fd34;
	ld.global.f64 	%fd35, [%rd65];
	add.f64 	%fd36, %fd35, %fd35;
	mul.f64 	%fd37, %fd138, %fd36;
	mul.f64 	%fd38, %fd13, %fd37;
	ld.global.f64 	%fd39, [%rd68+16];
	mul.f64 	%fd40, %fd39, %fd38;
	ld.global.f64 	%fd41, [%rd70];
	mul.f64 	%fd42, %fd9, %fd37;
	ld.global.f64 	%fd43, [%rd72+16];
	mul.f64 	%fd44, %fd43, %fd42;
	mul.f64 	%fd45, %fd41, %fd44;
	fma.rn.f64 	%fd46, %fd41, %fd40, %fd45;
	add.s64 	%rd75, %rd7, %rd56;
	st.global.f64 	[%rd75], %fd46;
	ld.global.f64 	%fd47, [%rd65];
	add.f64 	%fd48, %fd47, %fd47;
	mul.f64 	%fd49, %fd138, %fd48;
	mul.f64 	%fd50, %fd9, %fd49;
	ld.global.f64 	%fd51, [%rd68];
	mul.f64 	%fd52, %fd51, %fd50;
	ld.global.f64 	%fd53, [%rd70];
	fma.rn.f64 	%fd54, %fd5, 0d4000000000000000, %fd4;
	mul.f64 	%fd55, %fd54, %fd49;
	ld.global.f64 	%fd56, [%rd72];
	mul.f64 	%fd57, %fd56, %fd55;
	mul.f64 	%fd58, %fd53, %fd57;
	fma.rn.f64 	%fd59, %fd53, %fd52, %fd58;
	add.s64 	%rd76, %rd6, %rd56;
	st.global.f64 	[%rd76], %fd59;
	ld.global.f64 	%fd60, [%rd65];
	add.f64 	%fd61, %fd60, %fd60;
	mul.f64 	%fd62, %fd138, %fd61;
	mul.f64 	%fd63, %fd9, %fd62;
	ld.global.f64 	%fd64, [%rd68+8];
	mul.f64 	%fd65, %fd64, %fd63;
	ld.global.f64 	%fd66, [%rd70];
	mul.f64 	%fd67, %fd54, %fd62;
	ld.global.f64 	%fd68, [%rd72+8];
	mul.f64 	%fd69, %fd68, %fd67;
	mul.f64 	%fd70, %fd66, %fd69;
	fma.rn.f64 	%fd71, %fd66, %fd65, %fd70;
	add.s64 	%rd77, %rd5, %rd56;
	st.global.f64 	[%rd77], %fd71;
	ld.global.f64 	%fd72, [%rd65];
	add.f64 	%fd73, %fd72, %fd72;
	mul.f64 	%fd74, %fd138, %fd73;
	mul.f64 	%fd75, %fd9, %fd74;
	ld.global.f64 	%fd76, [%rd68+16];
	mul.f64 	%fd77, %fd76, %fd75;
	ld.global.f64 	%fd78, [%rd70];
	mul.f64 	%fd79, %fd54, %fd74;
	ld.global.f64 	%fd80, [%rd72+16];
	mul.f64 	%fd81, %fd80, %fd79;
	mul.f64 	%fd82, %fd78, %fd81;
	fma.rn.f64 	%fd83, %fd78, %fd77, %fd82;
	add.s64 	%rd78, %rd4, %rd56;
	st.global.f64 	[%rd78], %fd83;
	setp.ne.s32 	%p2, %r1, 0;
	@%p2 bra 	$L__BB2_21;
	setp.lt.s32 	%p3, %r20, 1;
	@%p3 bra 	$L__BB2_15;
	and.b32  	%r2, %r20, 7;
	setp.lt.u32 	%p4, %r20, 8;
	mov.b32 	%r50, 0;
	@%p4 bra 	$L__BB2_7;
	and.b32  	%r50, %r20, 2147483640;
	neg.s32 	%r53, %r50;
	add.s64 	%rd145, %rd2, 32;
	add.s64 	%rd144, %rd1, 32;
$L__BB2_6:
	.pragma "nounroll";
	mov.b64 	%rd79, 0;
	st.global.u64 	[%rd145+-32], %rd79;
	st.global.u64 	[%rd144+-32], %rd79;
	st.global.u64 	[%rd145+-24], %rd79;
	st.global.u64 	[%rd144+-24], %rd79;
	st.global.u64 	[%rd145+-16], %rd79;
	st.global.u64 	[%rd144+-16], %rd79;
	st.global.u64 	[%rd145+-8], %rd79;
	st.global.u64 	[%rd144+-8], %rd79;
	st.global.u64 	[%rd145], %rd79;
	st.global.u64 	[%rd144], %rd79;
	st.global.u64 	[%rd145+8], %rd79;
	st.global.u64 	[%rd144+8], %rd79;
	st.global.u64 	[%rd145+16], %rd79;
	st.global.u64 	[%rd144+16], %rd79;
	st.global.u64 	[%rd145+24], %rd79;
	st.global.u64 	[%rd144+24], %rd79;
	add.s32 	%r53, %r53, 8;
	add.s64 	%rd145, %rd145, 64;
	add.s64 	%rd144, %rd144, 64;
	setp.eq.s32 	%p5, %r53, 0;
	@%p5 bra 	$L__BB2_7;
	bra.uni 	$L__BB2_6;
$L__BB2_7:
	setp.eq.s32 	%p6, %r2, 0;
	@%p6 bra 	$L__BB2_15;
	and.b32  	%r6, %r20, 3;
	setp.lt.u32 	%p7, %r2, 4;
	@%p7 bra 	$L__BB2_10;
	mul.wide.u32 	%rd80, %r50, 8;
	add.s64 	%rd81, %rd2, %rd80;
	mov.b64 	%rd82, 0;
	st.global.u64 	[%rd81], %rd82;
	add.s64 	%rd83, %rd1, %rd80;
	st.global.u64 	[%rd83], %rd82;
	st.global.u64 	[%rd81+8], %rd82;
	st.global.u64 	[%rd83+8], %rd82;
	st.global.u64 	[%rd81+16], %rd82;
	st.global.u64 	[%rd83+16], %rd82;
	st.global.u64 	[%rd81+24], %rd82;
	st.global.u64 	[%rd83+24], %rd82;
	add.s32 	%r50, %r50, 4;
$L__BB2_10:
	setp.eq.s32 	%p8, %r6, 0;
	@%p8 bra 	$L__BB2_15;
	setp.eq.s32 	%p9, %r6, 1;
	@%p9 bra 	$L__BB2_13;
	mul.wide.u32 	%rd84, %r50, 8;
	add.s64 	%rd85, %rd2, %rd84;
	mov.b64 	%rd86, 0;
	st.global.u64 	[%rd85], %rd86;
	add.s64 	%rd87, %rd1, %rd84;
	st.global.u64 	[%rd87], %rd86;
	st.global.u64 	[%rd85+8], %rd86;
	st.global.u64 	[%rd87+8], %rd86;
	add.s32 	%r50, %r50, 2;
$L__BB2_13:
	and.b32  	%r27, %r20, 1;
	setp.eq.b32 	%p10, %r27, 1;
	not.pred 	%p11, %p10;
	@%p11 bra 	$L__BB2_15;
	mul.wide.u32 	%rd88, %r50, 8;
	add.s64 	%rd89, %rd2, %rd88;
	mov.b64 	%rd90, 0;
	st.global.u64 	[%rd89], %rd90;
	add.s64 	%rd91, %rd1, %rd88;
	st.global.u64 	[%rd91], %rd90;
$L__BB2_15:
	setp.lt.s32 	%p12, %r21, 1;
	@%p12 bra 	$L__BB2_21;
	setp.eq.s32 	%p13, %r21, 1;
	mov.b32 	%r56, 0;
	@%p13 bra 	$L__BB2_19;
	and.b32  	%r56, %r21, 2147483646;
	neg.s32 	%r55, %r56;
	add.s64 	%rd151, %rd9, 8;
	add.s64 	%rd150, %rd4, 8;
	add.s64 	%rd149, %rd8, 8;
	add.s64 	%rd148, %rd5, 8;
	add.s64 	%rd147, %rd7, 8;
	add.s64 	%rd146, %rd6, 8;
	mov.b32 	%r54, 0;
$L__BB2_18:
	ld.global.f64 	%fd84, [%rd151+-8];
	mul.wide.u32 	%rd92, %r54, 4;
	add.s64 	%rd93, %rd3, %rd92;
	ld.global.u32 	%r30, [%rd93];
	mul.wide.s32 	%rd94, %r30, 8;
	add.s64 	%rd95, %rd2, %rd94;
	ld.global.f64 	%fd85, [%rd95+-8];
	add.f64 	%fd86, %fd84, %fd85;
	st.global.f64 	[%rd95+-8], %fd86;
	ld.global.f64 	%fd87, [%rd149+-8];
	ld.global.u32 	%r31, [%rd93+4];
	mul.wide.s32 	%rd96, %r31, 8;
	add.s64 	%rd97, %rd2, %rd96;
	ld.global.f64 	%fd88, [%rd97+-8];
	add.f64 	%fd89, %fd87, %fd88;
	st.global.f64 	[%rd97+-8], %fd89;
	ld.global.f64 	%fd90, [%rd147+-8];
	ld.global.u32 	%r32, [%rd93+8];
	mul.wide.s32 	%rd98, %r32, 8;
	add.s64 	%rd99, %rd2, %rd98;
	ld.global.f64 	%fd91, [%rd99+-8];
	add.f64 	%fd92, %fd90, %fd91;
	st.global.f64 	[%rd99+-8], %fd92;
	ld.global.f64 	%fd93, [%rd146+-8];
	ld.global.u32 	%r33, [%rd93];
	mul.wide.s32 	%rd100, %r33, 8;
	add.s64 	%rd101, %rd1, %rd100;
	ld.global.f64 	%fd94, [%rd101+-8];
	add.f64 	%fd95, %fd93, %fd94;
	st.global.f64 	[%rd101+-8], %fd95;
	ld.global.f64 	%fd96, [%rd148+-8];
	ld.global.u32 	%r34, [%rd93+4];
	mul.wide.s32 	%rd102, %r34, 8;
	add.s64 	%rd103, %rd1, %rd102;
	ld.global.f64 	%fd97, [%rd103+-8];
	add.f64 	%fd98, %fd96, %fd97;
	st.global.f64 	[%rd103+-8], %fd98;
	ld.global.f64 	%fd99, [%rd150+-8];
	ld.global.u32 	%r35, [%rd93+8];
	mul.wide.s32 	%rd104, %r35, 8;
	add.s64 	%rd105, %rd1, %rd104;
	ld.global.f64 	%fd100, [%rd105+-8];
	add.f64 	%fd101, %fd99, %fd100;
	st.global.f64 	[%rd105+-8], %fd101;
	ld.global.f64 	%fd102, [%rd151];
	ld.global.u32 	%r36, [%rd93+12];
	mul.wide.s32 	%rd106, %r36, 8;
	add.s64 	%rd107, %rd2, %rd106;
	ld.global.f64 	%fd103, [%rd107+-8];
	add.f64 	%fd104, %fd102, %fd103;
	st.global.f64 	[%rd107+-8], %fd104;
	ld.global.f64 	%fd105, [%rd149];
	ld.global.u32 	%r37, [%rd93+16];
	mul.wide.s32 	%rd108, %r37, 8;
	add.s64 	%rd109, %rd2, %rd108;
	ld.global.f64 	%fd106, [%rd109+-8];
	add.f64 	%fd107, %fd105, %fd106;
	st.global.f64 	[%rd109+-8], %fd107;
	ld.global.f64 	%fd108, [%rd147];
	ld.global.u32 	%r38, [%rd93+20];
	mul.wide.s32 	%rd110, %r38, 8;
	add.s64 	%rd111, %rd2, %rd110;
	ld.global.f64 	%fd109, [%rd111+-8];
	add.f64 	%fd110, %fd108, %fd109;
	st.global.f64 	[%rd111+-8], %fd110;
	ld.global.f64 	%fd111, [%rd146];
	ld.global.u32 	%r39, [%rd93+12];
	mul.wide.s32 	%rd112, %r39, 8;
	add.s64 	%rd113, %rd1, %rd112;
	ld.global.f64 	%fd112, [%rd113+-8];
	add.f64 	%fd113, %fd111, %fd112;
	st.global.f64 	[%rd113+-8], %fd113;
	ld.global.f64 	%fd114, [%rd148];
	ld.global.u32 	%r40, [%rd93+16];
	mul.wide.s32 	%rd114, %r40, 8;
	add.s64 	%rd115, %rd1, %rd114;
	ld.global.f64 	%fd115, [%rd115+-8];
	add.f64 	%fd116, %fd114, %fd115;
	st.global.f64 	[%rd115+-8], %fd116;
	ld.global.f64 	%fd117, [%rd150];
	ld.global.u32 	%r41, [%rd93+20];
	mul.wide.s32 	%rd116, %r41, 8;
	add.s64 	%rd117, %rd1, %rd116;
	ld.global.f64 	%fd118, [%rd117+-8];
	add.f64 	%fd119, %fd117, %fd118;
	st.global.f64 	[%rd117+-8], %fd119;
	add.s32 	%r55, %r55, 2;
	add.s32 	%r54, %r54, 6;
	add.s64 	%rd151, %rd151, 16;
	add.s64 	%rd150, %rd150, 16;
	add.s64 	%rd149, %rd149, 16;
	add.s64 	%rd148, %rd148, 16;
	add.s64 	%rd147, %rd147, 16;
	add.s64 	%rd146, %rd146, 16;
	setp.ne.s32 	%p14, %r55, 0;
	@%p14 bra 	$L__BB2_18;
$L__BB2_19:
	and.b32  	%r42, %r21, 1;
	setp.eq.b32 	%p15, %r42, 1;
	not.pred 	%p16, %p15;
	@%p16 bra 	$L__BB2_21;
	mul.wide.u32 	%rd118, %r56, 8;
	add.s64 	%rd119, %rd9, %rd118;
	ld.global.f64 	%fd120, [%rd119];
	mul.lo.s32 	%r43, %r56, 3;
	mul.wide.u32 	%rd120, %r43, 4;
	add.s64 	%rd121, %rd3, %rd120;
	ld.global.u32 	%r44, [%rd121];
	mul.wide.s32 	%rd122, %r44, 8;
	add.s64 	%rd123, %rd2, %rd122;
	ld.global.f64 	%fd121, [%rd123+-8];
	add.f64 	%fd122, %fd120, %fd121;
	st.global.f64 	[%rd123+-8], %fd122;
	add.s64 	%rd124, %rd8, %rd118;
	ld.global.f64 	%fd123, [%rd124];
	ld.global.u32 	%r45, [%rd121+4];
	mul.wide.s32 	%rd125, %r45, 8;
	add.s64 	%rd126, %rd2, %rd125;
	ld.global.f64 	%fd124, [%rd126+-8];
	add.f64 	%fd125, %fd123, %fd124;
	st.global.f64 	[%rd126+-8], %fd125;
	add.s64 	%rd127, %rd7, %rd118;
	ld.global.f64 	%fd126, [%rd127];
	ld.global.u32 	%r46, [%rd121+8];
	mul.wide.s32 	%rd128, %r46, 8;
	add.s64 	%rd129, %rd2, %rd128;
	ld.global.f64 	%fd127, [%rd129+-8];
	add.f64 	%fd128, %fd126, %fd127;
	st.global.f64 	[%rd129+-8], %fd128;
	add.s64 	%rd130, %rd6, %rd118;
	ld.global.f64 	%fd129, [%rd130];
	ld.global.u32 	%r47, [%rd121];
	mul.wide.s32 	%rd131, %r47, 8;
	add.s64 	%rd132, %rd1, %rd131;
	ld.global.f64 	%fd130, [%rd132+-8];
	add.f64 	%fd131, %fd129, %fd130;
	st.global.f64 	[%rd132+-8], %fd131;
	add.s64 	%rd133, %rd5, %rd118;
	ld.global.f64 	%fd132, [%rd133];
	ld.global.u32 	%r48, [%rd121+4];
	mul.wide.s32 	%rd134, %r48, 8;
	add.s64 	%rd135, %rd1, %rd134;
	ld.global.f64 	%fd133, [%rd135+-8];
	add.f64 	%fd134, %fd132, %fd133;
	st.global.f64 	[%rd135+-8], %fd134;
	add.s64 	%rd136, %rd4, %rd118;
	ld.global.f64 	%fd135, [%rd136];
	ld.global.u32 	%r49, [%rd121+8];
	mul.wide.s32 	%rd137, %r49, 8;
	add.s64 	%rd138, %rd1, %rd137;
	ld.global.f64 	%fd136, [%rd138+-8];
	add.f64 	%fd137, %fd135, %fd136;
	st.global.f64 	[%rd138+-8], %fd137;
$L__BB2_21:
	bar.sync 	0;
	ret;

}
	// .globl	_Z4MainPdS_S_S_S_S_Pidddii
.visible .entry _Z4MainPdS_S_S_S_S_Pidddii(
	.param .u64 .ptr .align 1 _Z4MainPdS_S_S_S_S_Pidddii_param_0,
	.param .u64 .ptr .align 1 _Z4MainPdS_S_S_S_S_Pidddii_param_1,
	.param .u64 .ptr .align 1 _Z4MainPdS_S_S_S_S_Pidddii_param_2,
	.param .u64 .ptr .align 1 _Z4MainPdS_S_S_S_S_Pidddii_param_3,
	.param .u64 .ptr .align 1 _Z4MainPdS_S_S_S_S_Pidddii_param_4,
	.param .u64 .ptr .align 1 _Z4MainPdS_S_S_S_S_Pidddii_param_5,
	.param .u64 .ptr .align 1 _Z4MainPdS_S_S_S_S_Pidddii_param_6,
	.param .f64 _Z4MainPdS_S_S_S_S_Pidddii_param_7,
	.param .f64 _Z4MainPdS_S_S_S_S_Pidddii_param_8,
	.param .f64 _Z4MainPdS_S_S_S_S_Pidddii_param_9,
	.param .u32 _Z4MainPdS_S_S_S_S_Pidddii_param_10,
	.param .u32 _Z4MainPdS_S_S_S_S_Pidddii_param_11
)
{
	.reg .pred 	%p<14>;
	.reg .b32 	%r<41>;
	.reg .b64 	%rd<58>;
	.reg .b64 	%fd<47>;

	ld.param.u64 	%rd18, [_Z4MainPdS_S_S_S_S_Pidddii_param_0];
	ld.param.u64 	%rd14, [_Z4MainPdS_S_S_S_S_Pidddii_param_1];
	ld.param.u64 	%rd15, [_Z4MainPdS_S_S_S_S_Pidddii_param_3];
	ld.param.u64 	%rd16, [_Z4MainPdS_S_S_S_S_Pidddii_param_5];
	ld.param.u64 	%rd17, [_Z4MainPdS_S_S_S_S_Pidddii_param_6];
	ld.param.f64 	%fd3, [_Z4MainPdS_S_S_S_S_Pidddii_param_8];
	ld.param.u32 	%r20, [_Z4MainPdS_S_S_S_S_Pidddii_param_10];
	ld.param.u32 	%r21, [_Z4MainPdS_S_S_S_S_Pidddii_param_11];
	cvta.to.global.u64 	%rd1, %rd18;
	mov.u32 	%r22, %ctaid.x;
	mov.u32 	%r23, %ntid.x;
	mov.u32 	%r24, %tid.x;
	mad.lo.s32 	%r1, %r22, %r23, %r24;
	setp.ne.s32 	%p1, %r1, 0;
	@%p1 bra 	$L__BB3_17;
	setp.lt.s32 	%p2, %r20, 1;
	@%p2 bra 	$L__BB3_14;
	and.b32  	%r2, %r20, 15;
	setp.lt.u32 	%p3, %r20, 16;
	mov.b32 	%r35, 0;
	@%p3 bra 	$L__BB3_5;
	and.b32  	%r35, %r20, 2147483632;
	neg.s32 	%r39, %r35;
	add.s64 	%rd55, %rd1, 64;
$L__BB3_4:
	.pragma "nounroll";
	mov.b64 	%rd19, 0;
	st.global.u64 	[%rd55+-64], %rd19;
	st.global.u64 	[%rd55+-56], %rd19;
	st.global.u64 	[%rd55+-48], %rd19;
	st.global.u64 	[%rd55+-40], %rd19;
	st.global.u64 	[%rd55+-32], %rd19;
	st.global.u64 	[%rd55+-24], %rd19;
	st.global.u64 	[%rd55+-16], %rd19;
	st.global.u64 	[%rd55+-8], %rd19;
	st.global.u64 	[%rd55], %rd19;
	st.global.u64 	[%rd55+8], %rd19;
	st.global.u64 	[%rd55+16], %rd19;
	st.global.u64 	[%rd55+24], %rd19;
	st.global.u64 	[%rd55+32], %rd19;
	st.global.u64 	[%rd55+40], %rd19;
	st.global.u64 	[%rd55+48], %rd19;
	st.global.u64 	[%rd55+56], %rd19;
	add.s32 	%r39, %r39, 16;
	add.s64 	%rd55, %rd55, 128;
	setp.eq.s32 	%p4, %r39, 0;
	@%p4 bra 	$L__BB3_5;
	bra.uni 	$L__BB3_4;
$L__BB3_5:
	setp.eq.s32 	%p5, %r2, 0;
	@%p5 bra 	$L__BB3_14;
	and.b32  	%r6, %r20, 7;
	setp.lt.u32 	%p6, %r2, 8;
	@%p6 bra 	$L__BB3_8;
	mul.wide.u32 	%rd20, %r35, 8;
	add.s64 	%rd21, %rd1, %rd20;
	mov.b64 	%rd22, 0;
	st.global.u64 	[%rd21], %rd22;
	st.global.u64 	[%rd21+8], %rd22;
	st.global.u64 	[%rd21+16], %rd22;
	st.global.u64 	[%rd21+24], %rd22;
	st.global.u64 	[%rd21+32], %rd22;
	st.global.u64 	[%rd21+40], %rd22;
	st.global.u64 	[%rd21+48], %rd22;
	st.global.u64 	[%rd21+56], %rd22;
	add.s32 	%r35, %r35, 8;
$L__BB3_8:
	setp.eq.s32 	%p7, %r6, 0;
	@%p7 bra 	$L__BB3_14;
	and.b32  	%r9, %r20, 3;
	setp.lt.u32 	%p8, %r6, 4;
	@%p8 bra 	$L__BB3_11;
	mul.wide.u32 	%rd23, %r35, 8;
	add.s64 	%rd24, %rd1, %rd23;
	mov.b64 	%rd25, 0;
	st.global.u64 	[%rd24], %rd25;
	st.global.u64 	[%rd24+8], %rd25;
	st.global.u64 	[%rd24+16], %rd25;
	st.global.u64 	[%rd24+24], %rd25;
	add.s32 	%r35, %r35, 4;
$L__BB3_11:
	setp.eq.s32 	%p9, %r9, 0;
	@%p9 bra 	$L__BB3_14;
	mul.wide.u32 	%rd26, %r35, 8;
	add.s64 	%rd54, %rd1, %rd26;
	neg.s32 	%r38, %r9;
$L__BB3_13:
	.pragma "nounroll";
	mov.b64 	%rd27, 0;
	st.global.u64 	[%rd54], %rd27;
	add.s64 	%rd54, %rd54, 8;
	add.s32 	%r38, %r38, 1;
	setp.ne.s32 	%p10, %r38, 0;
	@%p10 bra 	$L__BB3_13;
$L__BB3_14:
	setp.lt.s32 	%p11, %r21, 1;
	@%p11 bra 	$L__BB3_17;
	cvta.to.global.u64 	%rd28, %rd17;
	add.s64 	%rd57, %rd28, 4;
	neg.s32 	%r40, %r21;
	cvta.to.global.u64 	%rd56, %rd16;
$L__BB3_16:
	ld.global.f64 	%fd4, [%rd56];
	div.rn.f64 	%fd5, %fd4, 0d4018000000000000;
	ld.global.u32 	%r26, [%rd57+-4];
	mul.wide.s32 	%rd29, %r26, 8;
	add.s64 	%rd30, %rd1, %rd29;
	ld.global.f64 	%fd6, [%rd30+-8];
	add.f64 	%fd7, %fd5, %fd6;
	st.global.f64 	[%rd30+-8], %fd7;
	ld.global.f64 	%fd8, [%rd56];
	div.rn.f64 	%fd9, %fd8, 0d4028000000000000;
	ld.global.u32 	%r27, [%rd57];
	mul.wide.s32 	%rd31, %r27, 8;
	add.s64 	%rd32, %rd1, %rd31;
	ld.global.f64 	%fd10, [%rd32+-8];
	add.f64 	%fd11, %fd9, %fd10;
	st.global.f64 	[%rd32+-8], %fd11;
	ld.global.f64 	%fd12, [%rd56];
	div.rn.f64 	%fd13, %fd12, 0d4028000000000000;
	ld.global.u32 	%r28, [%rd57+4];
	mul.wide.s32 	%rd33, %r28, 8;
	add.s64 	%rd34, %rd1, %rd33;
	ld.global.f64 	%fd14, [%rd34+-8];
	add.f64 	%fd15, %fd13, %fd14;
	st.global.f64 	[%rd34+-8], %fd15;
	ld.global.f64 	%fd16, [%rd56];
	div.rn.f64 	%fd17, %fd16, 0d4028000000000000;
	ld.global.u32 	%r29, [%rd57+-4];
	mul.wide.s32 	%rd35, %r29, 8;
	add.s64 	%rd36, %rd1, %rd35;
	ld.global.f64 	%fd18, [%rd36+-8];
	add.f64 	%fd19, %fd17, %fd18;
	st.global.f64 	[%rd36+-8], %fd19;
	ld.global.f64 	%fd20, [%rd56];
	div.rn.f64 	%fd21, %fd20, 0d4018000000000000;
	ld.global.u32 	%r30, [%rd57];
	mul.wide.s32 	%rd37, %r30, 8;
	add.s64 	%rd38, %rd1, %rd37;
	ld.global.f64 	%fd22, [%rd38+-8];
	add.f64 	%fd23, %fd21, %fd22;
	st.global.f64 	[%rd38+-8], %fd23;
	ld.global.f64 	%fd24, [%rd56];
	div.rn.f64 	%fd25, %fd24, 0d4028000000000000;
	ld.global.u32 	%r31, [%rd57+4];
	mul.wide.s32 	%rd39, %r31, 8;
	add.s64 	%rd40, %rd1, %rd39;
	ld.global.f64 	%fd26, [%rd40+-8];
	add.f64 	%fd27, %fd25, %fd26;
	st.global.f64 	[%rd40+-8], %fd27;
	ld.global.f64 	%fd28, [%rd56];
	div.rn.f64 	%fd29, %fd28, 0d4028000000000000;
	ld.global.u32 	%r32, [%rd57+-4];
	mul.wide.s32 	%rd41, %r32, 8;
	add.s64 	%rd42, %rd1, %rd41;
	ld.global.f64 	%fd30, [%rd42+-8];
	add.f64 	%fd31, %fd29, %fd30;
	st.global.f64 	[%rd42+-8], %fd31;
	ld.global.f64 	%fd32, [%rd56];
	div.rn.f64 	%fd33, %fd32, 0d4028000000000000;
	ld.global.u32 	%r33, [%rd57];
	mul.wide.s32 	%rd43, %r33, 8;
	add.s64 	%rd44, %rd1, %rd43;
	ld.global.f64 	%fd34, [%rd44+-8];
	add.f64 	%fd35, %fd33, %fd34;
	st.global.f64 	[%rd44+-8], %fd35;
	ld.global.f64 	%fd36, [%rd56];
	div.rn.f64 	%fd37, %fd36, 0d4018000000000000;
	ld.global.u32 	%r34, [%rd57+4];
	mul.wide.s32 	%rd45, %r34, 8;
	add.s64 	%rd46, %rd1, %rd45;
	ld.global.f64 	%fd38, [%rd46+-8];
	add.f64 	%fd39, %fd37, %fd38;
	st.global.f64 	[%rd46+-8], %fd39;
	add.s64 	%rd57, %rd57, 12;
	add.s32 	%r40, %r40, 1;
	setp.ne.s32 	%p12, %r40, 0;
	add.s64 	%rd56, %rd56, 8;
	@%p12 bra 	$L__BB3_16;
$L__BB3_17:
	bar.sync 	0;
	setp.ge.s32 	%p13, %r1, %r20;
	@%p13 bra 	$L__BB3_19;
	mul.wide.s32 	%rd47, %r1, 8;
	add.s64 	%rd48, %rd1, %rd47;
	ld.global.f64 	%fd41, [%rd48];
	mul.f64 	%fd42, %fd3, %fd41;
	rcp.rn.f64 	%fd43, %fd42;
	neg.f64 	%fd44, %fd43;
	cvta.to.global.u64 	%rd49, %rd14;
	add.s64 	%rd50, %rd49, %rd47;
	ld.global.f64 	%fd45, [%rd50];
	mul.f64 	%fd46, %fd44, %fd45;
$L__BB3_19:
	cvta.to.global.u64 	%rd51, %rd15;
	mul.wide.s32 	%rd52, %r1, 8;
	add.s64 	%rd53, %rd51, %rd52;
	st.global.f64 	[%rd53], %fd46;
	ret;

}
	// .globl	_Z9ViscosityPdS_S_S_S_S_dddi
.visible .entry _Z9ViscosityPdS_S_S_S_S_dddi(
	.param .u64 .ptr .align 1 _Z9ViscosityPdS_S_S_S_S_dddi_param_0,
	.param .u64 .ptr .align 1 _Z9ViscosityPdS_S_S_S_S_dddi_param_1,
	.param .u64 .ptr .align 1 _Z9ViscosityPdS_S_S_S_S_dddi_param_2,
	.param .u64 .ptr .align 1 _Z9ViscosityPdS_S_S_S_S_dddi_param_3,
	.param .u64 .ptr .align 1 _Z9ViscosityPdS_S_S_S_S_dddi_param_4,
	.param .u64 .ptr .align 1 _Z9ViscosityPdS_S_S_S_S_dddi_param_5,
	.param .f64 _Z9ViscosityPdS_S_S_S_S_dddi_param_6,
	.param .f64 _Z9ViscosityPdS_S_S_S_S_dddi_param_7,
	.param .f64 _Z9ViscosityPdS_S_S_S_S_dddi_param_8,
	.param .u32 _Z9ViscosityPdS_S_S_S_S_dddi_param_9
)
{
	.reg .pred 	%p<68>;
	.reg .b32 	%r<144>;
	.reg .b32 	%f<3>;
	.reg .b64 	%rd<27>;
	.reg .b64 	%fd<210>;

	ld.param.u64 	%rd3, [_Z9ViscosityPdS_S_S_S_S_dddi_param_0];
	ld.param.u64 	%rd5, [_Z9ViscosityPdS_S_S_S_S_dddi_param_2];
	ld.param.u64 	%rd7, [_Z9ViscosityPdS_S_S_S_S_dddi_param_4];
	ld.param.u64 	%rd8, [_Z9ViscosityPdS_S_S_S_S_dddi_param_5];
	ld.param.f64 	%fd60, [_Z9ViscosityPdS_S_S_S_S_dddi_param_6];
	ld.param.f64 	%fd62, [_Z9ViscosityPdS_S_S_S_S_dddi_param_8];
	ld.param.u32 	%r31, [_Z9ViscosityPdS_S_S_S_S_dddi_param_9];
	mov.u32 	%r32, %ctaid.x;
	mov.u32 	%r33, %ntid.x;
	mov.u32 	%r34, %tid.x;
	mad.lo.s32 	%r1, %r32, %r33, %r34;
	setp.ge.s32 	%p2, %r1, %r31;
	@%p2 bra 	$L__BB4_2;
	cvta.to.global.u64 	%rd9, %rd3;
	mul.wide.s32 	%rd10, %r1, 8;
	add.s64 	%rd11, %rd9, %rd10;
	ld.global.f64 	%fd194, [%rd11];
$L__BB4_2:
	ld.param.u64 	%rd26, [_Z9ViscosityPdS_S_S_S_S_dddi_param_3];
	ld.param.u64 	%rd25, [_Z9ViscosityPdS_S_S_S_S_dddi_param_1];
	cvta.to.global.u64 	%rd12, %rd25;
	mul.wide.s32 	%rd13, %r1, 8;
	add.s64 	%rd14, %rd12, %rd13;
	ld.global.f64 	%fd3, [%rd14];
	cvta.to.global.u64 	%rd15, %rd5;
	add.s64 	%rd16, %rd15, %rd13;
	ld.global.f64 	%fd64, [%rd16];
	cvta.to.global.u64 	%rd17, %rd26;
	add.s64 	%rd18, %rd17, %rd13;
	ld.global.f64 	%fd65, [%rd18];
	add.f64 	%fd66, %fd64, %fd65;
	mul.f64 	%fd4, %fd66, 0d3FE0000000000000;
	cvta.to.global.u64 	%rd19, %rd8;
	add.s64 	%rd1, %rd19, %rd13;
	{
	.reg .b32 %temp; 
	mov.b64 	{%temp, %r2}, %fd194;
	}
	mov.f64 	%fd67, 0d4000000000000000;
	{
	.reg .b32 %temp; 
	mov.b64 	{%temp, %r35}, %fd67;
	}
	and.b32  	%r4, %r35, 2146435072;
	setp.eq.s32 	%p3, %r4, 1062207488;
	abs.f64 	%fd5, %fd194;
	{ // callseq 0, 0
	.param .b64 param0;
	st.param.f64 	[param0], %fd5;
	.param .b64 param1;
	st.param.f64 	[param1], 0d4000000000000000;
	.param .b64 retval0;
	call.uni (retval0), 
	__internal_accurate_pow, 
	(
	param0, 
	param1
	);
	ld.param.f64 	%fd68, [retval0];
	} // callseq 0
	setp.lt.s32 	%p4, %r2, 0;
	neg.f64 	%fd70, %fd68;
	selp.f64 	%fd71, %fd70, %fd68, %p3;
	selp.f64 	%fd196, %fd71, %fd68, %p4;
	setp.neu.f64 	%p5, %fd194, 0d0000000000000000;
	@%p5 bra 	$L__BB4_4;
	selp.b32 	%r36, %r2, 0, %p3;
	setp.lt.s32 	%p7, %r35, 0;
	or.b32  	%r37, %r36, 2146435072;
	selp.b32 	%r38, %r37, %r36, %p7;
	mov.b32 	%r39, 0;
	mov.b64 	%fd196, {%r39, %r38};
$L__BB4_4:
	add.f64 	%fd72, %fd194, 0d4000000000000000;
	{
	.reg .b32 %temp; 
	mov.b64 	{%temp, %r40}, %fd72;
	}
	and.b32  	%r41, %r40, 2146435072;
	setp.ne.s32 	%p8, %r41, 2146435072;
	@%p8 bra 	$L__BB4_9;
	setp.num.f64 	%p9, %fd194, %fd194;
	@%p9 bra 	$L__BB4_7;
	mov.f64 	%fd73, 0d4000000000000000;
	add.rn.f64 	%fd196, %fd194, %fd73;
	bra.uni 	$L__BB4_9;
$L__BB4_7:
	setp.neu.f64 	%p10, %fd5, 0d7FF0000000000000;
	@%p10 bra 	$L__BB4_9;
	setp.lt.s32 	%p11, %r2, 0;
	setp.eq.s32 	%p12, %r4, 1062207488;
	setp.lt.s32 	%p13, %r35, 0;
	selp.b32 	%r43, 0, 2146435072, %p13;
	and.b32  	%r44, %r35, 2147483647;
	setp.ne.s32 	%p14, %r44, 1071644672;
	or.b32  	%r45, %r43, -2147483648;
	selp.b32 	%r46, %r45, %r43, %p14;
	selp.b32 	%r47, %r46, %r43, %p12;
	selp.b32 	%r48, %r47, %r43, %p11;
	mov.b32 	%r49, 0;
	mov.b64 	%fd196, {%r49, %r48};
$L__BB4_9:
	setp.eq.s32 	%p15, %r4, 1062207488;
	{
	.reg .b32 %temp; 
	mov.b64 	{%temp, %r5}, %fd3;
	}
	abs.f64 	%fd12, %fd3;
	{ // callseq 1, 0
	.param .b64 param0;
	st.param.f64 	[param0], %fd12;
	.param .b64 param1;
	st.param.f64 	[param1], 0d4000000000000000;
	.param .b64 retval0;
	call.uni (retval0), 
	__internal_accurate_pow, 
	(
	param0, 
	param1
	);
	ld.param.f64 	%fd74, [retval0];
	} // callseq 1
	setp.lt.s32 	%p16, %r5, 0;
	neg.f64 	%fd76, %fd74;
	selp.f64 	%fd77, %fd76, %fd74, %p15;
	selp.f64 	%fd198, %fd77, %fd74, %p16;
	setp.neu.f64 	%p17, %fd3, 0d0000000000000000;
	@%p17 bra 	$L__BB4_11;
	selp.b32 	%r51, %r5, 0, %p15;
	setp.lt.s32 	%p19, %r35, 0;
	or.b32  	%r52, %r51, 2146435072;
	selp.b32 	%r53, %r52, %r51, %p19;
	mov.b32 	%r54, 0;
	mov.b64 	%fd198, {%r54, %r53};
$L__BB4_11:
	add.f64 	%fd78, %fd3, 0d4000000000000000;
	{
	.reg .b32 %temp; 
	mov.b64 	{%temp, %r55}, %fd78;
	}
	and.b32  	%r56, %r55, 2146435072;
	setp.ne.s32 	%p20, %r56, 2146435072;
	@%p20 bra 	$L__BB4_16;
	setp.num.f64 	%p21, %fd3, %fd3;
	@%p21 bra 	$L__BB4_14;
	mov.f64 	%fd79, 0d4000000000000000;
	add.rn.f64 	%fd198, %fd3, %fd79;
	bra.uni 	$L__BB4_16;
$L__BB4_14:
	setp.neu.f64 	%p22, %fd12, 0d7FF0000000000000;
	@%p22 bra 	$L__BB4_16;
	setp.lt.s32 	%p25, %r35, 0;
	selp.b32 	%r58, 0, 2146435072, %p25;
	and.b32  	%r59, %r35, 2147483647;
	setp.ne.s32 	%p26, %r59, 1071644672;
	or.b32  	%r60, %r58, -2147483648;
	selp.b32 	%r61, %r60, %r58, %p26;
	selp.b32 	%r62, %r61, %r58, %p15;
	selp.b32 	%r63, %r62, %r58, %p16;
	mov.b32 	%r64, 0;
	mov.b64 	%fd198, {%r64, %r63};
$L__BB4_16:
	setp.eq.s32 	%p27, %r4, 1062207488;
	setp.eq.f64 	%p28, %fd3, 0d3FF0000000000000;
	selp.f64 	%fd80, 0d3FF0000000000000, %fd198, %p28;
	setp.eq.f64 	%p29, %fd194, 0d3FF0000000000000;
	selp.f64 	%fd81, 0d3FF0000000000000, %fd196, %p29;
	add.f64 	%fd19, %fd81, %fd80;
	{
	.reg .b32 %temp; 
	mov.b64 	{%temp, %r6}, %fd4;
	}
	abs.f64 	%fd20, %fd4;
	{ // callseq 2, 0
	.param .b64 param0;
	st.param.f64 	[param0], %fd20;
	.param .b64 param1;
	st.param.f64 	[param1], 0d4000000000000000;
	.param .b64 retval0;
	call.uni (retval0), 
	__internal_accurate_pow, 
	(
	param0, 
	param1
	);
	ld.param.f64 	%fd82, [retval0];
	} // callseq 2
	setp.lt.s32 	%p30, %r6, 0;
	neg.f64 	%fd84, %fd82;
	selp.f64 	%fd85, %fd84, %fd82, %p27;
	selp.f64 	%fd200, %fd85, %fd82, %p30;
	setp.neu.f64 	%p31, %fd4, 0d0000000000000000;
	@%p31 bra 	$L__BB4_18;
	selp.b32 	%r66, %r6, 0, %p27;
	setp.lt.s32 	%p33, %r35, 0;
	or.b32  	%r67, %r66, 2146435072;
	selp.b32 	%r68, %r67, %r66, %p33;
	mov.b32 	%r69, 0;
	mov.b64 	%fd200, {%r69, %r68};
$L__BB4_18:
	add.f64 	%fd86, %fd4, 0d4000000000000000;
	{
	.reg .b32 %temp; 
	mov.b64 	{%temp, %r70}, %fd86;
	}
	and.b32  	%r71, %r70, 2146435072;
	setp.ne.s32 	%p34, %r71, 2146435072;
	@%p34 bra 	$L__BB4_23;
	setp.num.f64 	%p35, %fd4, %fd4;
	@%p35 bra 	$L__BB4_21;
	mov.f64 	%fd87, 0d4000000000000000;
	add.rn.f64 	%fd200, %fd4, %fd87;
	bra.uni 	$L__BB4_23;
$L__BB4_21:
	setp.neu.f64 	%p36, %fd20, 0d7FF0000000000000;
	@%p36 bra 	$L__BB4_23;
	setp.lt.s32 	%p37, %r6, 0;
	setp.eq.s32 	%p38, %r4, 1062207488;
	setp.lt.s32 	%p39, %r35, 0;
	selp.b32 	%r73, 0, 2146435072, %p39;
	and.b32  	%r74, %r35, 2147483647;
	setp.ne.s32 	%p40, %r74, 1071644672;
	or.b32  	%r75, %r73, -2147483648;
	selp.b32 	%r76, %r75, %r73, %p40;
	selp.b32 	%r77, %r76, %r73, %p38;
	selp.b32 	%r78, %r77, %r73, %p37;
	mov.b32 	%r79, 0;
	mov.b64 	%fd200, {%r79, %r78};
$L__BB4_23:
	setp.eq.f64 	%p41, %fd4, 0d3FF0000000000000;
	selp.f64 	%fd89, 0d3FF0000000000000, %fd200, %p41;
	add.f64 	%fd90, %fd19, %fd89;
	fma.rn.f64 	%fd27, %fd194, %fd3, %fd90;
	setp.leu.f64 	%p42, %fd27, 0d0000000000000000;
	mov.f64 	%fd203, 0d42C6BCC41E900000;
	@%p42 bra 	$L__BB4_32;
	ld.global.f64 	%fd28, [%rd1];
	add.f64 	%fd91, %fd62, 0dBFF0000000000000;
	add.f64 	%fd92, %fd62, %fd62;
	div.rn.f64 	%fd29, %fd91, %fd92;
	{
	.reg .b32 %temp; 
	mov.b64 	{%temp, %r80}, %fd27;
	}
	{
	.reg .b32 %temp; 
	mov.b64 	{%temp, %r7}, %fd29;
	}
	shr.u32 	%r81, %r7, 20;
	and.b32  	%r82, %r81, 2047;
	add.s32 	%r83, %r82, -1012;
	mov.b64 	%rd20, %fd29;
	shl.b64 	%rd21, %rd20, %r83;
	setp.eq.s64 	%p43, %rd21, -9223372036854775808;
	{ // callseq 3, 0
	.param .b64 param0;
	st.param.f64 	[param0], %fd27;
	.param .b64 param1;
	st.param.f64 	[param1], %fd29;
	.param .b64 retval0;
	call.uni (retval0), 
	__internal_accurate_pow, 
	(
	param0, 
	param1
	);
	ld.param.f64 	%fd93, [retval0];
	} // callseq 3
	setp.lt.s32 	%p44, %r80, 0;
	and.pred  	%p1, %p44, %p43;
	neg.f64 	%fd95, %fd93;
	selp.f64 	%fd96, %fd95, %fd93, %p1;
	cvt.rzi.f64.f64 	%fd97, %fd29;
	setp.neu.f64 	%p45, %fd29, %fd97;
	selp.f64 	%fd98, 0dFFF8000000000000, %fd96, %p44;
	selp.f64 	%fd201, %fd98, %fd96, %p45;
	add.f64 	%fd99, %fd29, %fd27;
	{
	.reg .b32 %temp; 
	mov.b64 	{%temp, %r84}, %fd99;
	}
	and.b32  	%r85, %r84, 2146435072;
	setp.ne.s32 	%p46, %r85, 2146435072;
	@%p46 bra 	$L__BB4_31;
	setp.num.f64 	%p47, %fd29, %fd29;
	@%p47 bra 	$L__BB4_27;
	add.rn.f64 	%fd201, %fd27, %fd29;
	bra.uni 	$L__BB4_31;
$L__BB4_27:
	abs.f64 	%fd100, %fd29;
	setp.neu.f64 	%p48, %fd100, 0d7FF0000000000000;
	@%p48 bra 	$L__BB4_29;
	setp.gt.f64 	%p52, %fd27, 0d3FF0000000000000;
	selp.b32 	%r92, 2146435072, 0, %p52;
	setp.lt.s32 	%p53, %r7, 0;
	xor.b32  	%r93, %r92, 2146435072;
	selp.b32 	%r94, %r93, %r92, %p53;
	mov.b32 	%r95, 0;
	mov.b64 	%fd201, {%r95, %r94};
	bra.uni 	$L__BB4_31;
$L__BB4_29:
	setp.neu.f64 	%p49, %fd27, 0d7FF0000000000000;
	@%p49 bra 	$L__BB4_31;
	setp.lt.s32 	%p50, %r7, 0;
	selp.b32 	%r86, 0, 2146435072, %p50;
	and.b32  	%r87, %r7, 2147483647;
	setp.ne.s32 	%p51, %r87, 1071644672;
	or.b32  	%r88, %r86, -2147483648;
	selp.b32 	%r89, %r88, %r86, %p51;
	selp.b32 	%r90, %r89, %r86, %p1;
	mov.b32 	%r91, 0;
	mov.b64 	%fd201, {%r91, %r90};
$L__BB4_31:
	setp.eq.f64 	%p54, %fd27, 0d3FF0000000000000;
	setp.eq.f64 	%p55, %fd29, 0d0000000000000000;
	add.f64 	%fd101, %fd201, %fd201;
	selp.f64 	%fd102, 0d4000000000000000, %fd101, %p54;
	selp.f64 	%fd103, 0d4000000000000000, %fd102, %p55;
	div.rn.f64 	%fd203, %fd28, %fd103;
$L__BB4_32:
	setp.ge.s32 	%p56, %r1, %r31;
	@%p56 bra 	$L__BB4_51;
	{
	.reg .b32 %temp; 
	mov.b64 	{%temp, %r136}, %fd203;
	}
	{
	.reg .b32 %temp; 
	mov.b64 	{%r137, %temp}, %fd203;
	}
	setp.gt.s32 	%p57, %r136, 1048575;
	mov.b32 	%r138, -1023;
	@%p57 bra 	$L__BB4_35;
	mul.f64 	%fd203, %fd203, 0d4350000000000000;
	{
	.reg .b32 %temp; 
	mov.b64 	{%temp, %r136}, %fd203;
	}
	{
	.reg .b32 %temp; 
	mov.b64 	{%r137, %temp}, %fd203;
	}
	mov.b32 	%r138, -1077;
$L__BB4_35:
	add.s32 	%r98, %r136, -1;
	setp.gt.u32 	%p58, %r98, 2146435070;
	@%p58 bra 	$L__BB4_39;
	shr.u32 	%r101, %r136, 20;
	add.s32 	%r139, %r138, %r101;
	and.b32  	%r102, %r136, 1048575;
	or.b32  	%r103, %r102, 1072693248;
	mov.b64 	%fd204, {%r137, %r103};
	setp.lt.u32 	%p60, %r103, 1073127583;
	@%p60 bra 	$L__BB4_38;
	{
	.reg .b32 %temp; 
	mov.b64 	{%r104, %temp}, %fd204;
	}
	{
	.reg .b32 %temp; 
	mov.b64 	{%temp, %r105}, %fd204;
	}
	add.s32 	%r106, %r105, -1048576;
	mov.b64 	%fd204, {%r104, %r106};
	add.s32 	%r139, %r139, 1;
$L__BB4_38:
	add.f64 	%fd105, %fd204, 0dBFF0000000000000;
	add.f64 	%fd106, %fd204, 0d3FF0000000000000;
	rcp.approx.ftz.f64 	%fd107, %fd106;
	neg.f64 	%fd108, %fd106;
	fma.rn.f64 	%fd109, %fd108, %fd107, 0d3FF0000000000000;
	fma.rn.f64 	%fd110, %fd109, %fd109, %fd109;
	fma.rn.f64 	%fd111, %fd110, %fd107, %fd107;
	mul.f64 	%fd112, %fd105, %fd111;
	fma.rn.f64 	%fd113, %fd105, %fd111, %fd112;
	mul.f64 	%fd114, %fd113, %fd113;
	fma.rn.f64 	%fd115, %fd114, 0d3EB1380B3AE80F1E, 0d3ED0EE258B7A8B04;
	fma.rn.f64 	%fd116, %fd115, %fd114, 0d3EF3B2669F02676F;
	fma.rn.f64 	%fd117, %fd116, %fd114, 0d3F1745CBA9AB0956;
	fma.rn.f64 	%fd118, %fd117, %fd114, 0d3F3C71C72D1B5154;
	fma.rn.f64 	%fd119, %fd118, %fd114, 0d3F624924923BE72D;
	fma.rn.f64 	%fd120, %fd119, %fd114, 0d3F8999999999A3C4;
	fma.rn.f64 	%fd121, %fd120, %fd114, 0d3FB5555555555554;
	sub.f64 	%fd122, %fd105, %fd113;
	add.f64 	%fd123, %fd122, %fd122;
	neg.f64 	%fd124, %fd113;
	fma.rn.f64 	%fd125, %fd124, %fd105, %fd123;
	mul.f64 	%fd126, %fd111, %fd125;
	mul.f64 	%fd127, %fd114, %fd121;
	fma.rn.f64 	%fd128, %fd127, %fd113, %fd126;
	xor.b32  	%r107, %r139, -2147483648;
	mov.b32 	%r108, 1127219200;
	mov.b64 	%fd129, {%r107, %r108};
	mov.b32 	%r109, -2147483648;
	mov.b64 	%fd130, {%r109, %r108};
	sub.f64 	%fd131, %fd129, %fd130;
	fma.rn.f64 	%fd132, %fd131, 0d3FE62E42FEFA39EF, %fd113;
	fma.rn.f64 	%fd133, %fd131, 0dBFE62E42FEFA39EF, %fd132;
	sub.f64 	%fd134, %fd133, %fd113;
	sub.f64 	%fd135, %fd128, %fd134;
	fma.rn.f64 	%fd136, %fd131, 0d3C7ABC9E3B39803F, %fd135;
	add.f64 	%fd205, %fd132, %fd136;
	bra.uni 	$L__BB4_40;
$L__BB4_39:
	fma.rn.f64 	%fd104, %fd203, 0d7FF0000000000000, 0d7FF0000000000000;
	{
	.reg .b32 %temp; 
	mov.b64 	{%temp, %r99}, %fd203;
	}
	and.b32  	%r100, %r99, 2147483647;
	setp.eq.s32 	%p59, %r100, 0;
	selp.f64 	%fd205, 0dFFF0000000000000, %fd104, %p59;
$L__BB4_40:
	mul.f64 	%fd45, %fd60, %fd205;
	cvta.to.global.u64 	%rd23, %rd7;
	add.s64 	%rd2, %rd23, %rd13;
	ld.global.f64 	%fd206, [%rd2];
	{
	.reg .b32 %temp; 
	mov.b64 	{%temp, %r140}, %fd206;
	}
	{
	.reg .b32 %temp; 
	mov.b64 	{%r141, %temp}, %fd206;
	}
	setp.gt.s32 	%p61, %r140, 1048575;
	mov.b32 	%r142, -1023;
	@%p61 bra 	$L__BB4_42;
	mul.f64 	%fd206, %fd206, 0d4350000000000000;
	{
	.reg .b32 %temp; 
	mov.b64 	{%temp, %r140}, %fd206;
	}
	{
	.reg .b32 %temp; 
	mov.b64 	{%r141, %temp}, %fd206;
	}
	mov.b32 	%r142, -1077;
$L__BB4_42:
	add.s32 	%r112, %r140, -1;
	setp.gt.u32 	%p62, %r112, 2146435070;
	@%p62 bra 	$L__BB4_46;
	shr.u32 	%r115, %r140, 20;
	add.s32 	%r143, %r142, %r115;
	and.b32  	%r116, %r140, 1048575;
	or.b32  	%r117, %r116, 1072693248;
	mov.b64 	%fd207, {%r141, %r117};
	setp.lt.u32 	%p64, %r117, 1073127583;
	@%p64 bra 	$L__BB4_45;
	{
	.reg .b32 %temp; 
	mov.b64 	{%r118, %temp}, %fd207;
	}
	{
	.reg .b32 %temp; 
	mov.b64 	{%temp, %r119}, %fd207;
	}
	add.s32 	%r120, %r119, -1048576;
	mov.b64 	%fd207, {%r118, %r120};
	add.s32 	%r143, %r143, 1;
$L__BB4_45:
	add.f64 	%fd138, %fd207, 0dBFF0000000000000;
	add.f64 	%fd139, %fd207, 0d3FF0000000000000;
	rcp.approx.ftz.f64 	%fd140, %fd139;
	neg.f64 	%fd141, %fd139;
	fma.rn.f64 	%fd142, %fd141, %fd140, 0d3FF0000000000000;
	fma.rn.f64 	%fd143, %fd142, %fd142, %fd142;
	fma.rn.f64 	%fd144, %fd143, %fd140, %fd140;
	mul.f64 	%fd145, %fd138, %fd144;
	fma.rn.f64 	%fd146, %fd138, %fd144, %fd145;
	mul.f64 	%fd147, %fd146, %fd146;
	fma.rn.f64 	%fd148, %fd147, 0d3EB1380B3AE80F1E, 0d3ED0EE258B7A8B04;
	fma.rn.f64 	%fd149, %fd148, %fd147, 0d3EF3B2669F02676F;
	fma.rn.f64 	%fd150, %fd149, %fd147, 0d3F1745CBA9AB0956;
	fma.rn.f64 	%fd151, %fd150, %fd147, 0d3F3C71C72D1B5154;
	fma.rn.f64 	%fd152, %fd151, %fd147, 0d3F624924923BE72D;
	fma.rn.f64 	%fd153, %fd152, %fd147, 0d3F8999999999A3C4;
	fma.rn.f64 	%fd154, %fd153, %fd147, 0d3FB5555555555554;
	sub.f64 	%fd155, %fd138, %fd146;
	add.f64 	%fd156, %fd155, %fd155;
	neg.f64 	%fd157, %fd146;
	fma.rn.f64 	%fd158, %fd157, %fd138, %fd156;
	mul.f64 	%fd159, %fd144, %fd158;
	mul.f64 	%fd160, %fd147, %fd154;
	fma.rn.f64 	%fd161, %fd160, %fd146, %fd159;
	xor.b32  	%r121, %r143, -2147483648;
	mov.b32 	%r122, 1127219200;
	mov.b64 	%fd162, {%r121, %r122};
	mov.b32 	%r123, -2147483648;
	mov.b64 	%fd163, {%r123, %r122};
	sub.f64 	%fd164, %fd162, %fd163;
	fma.rn.f64 	%fd165, %fd164, 0d3FE62E42FEFA39EF, %fd146;
	fma.rn.f64 	%fd166, %fd164, 0dBFE62E42FEFA39EF, %fd165;
	sub.f64 	%fd167, %fd166, %fd146;
	sub.f64 	%fd168, %fd161, %fd167;
	fma.rn.f64 	%fd169, %fd164, 0d3C7ABC9E3B39803F, %fd168;
	add.f64 	%fd208, %fd165, %fd169;
	bra.uni 	$L__BB4_47;
$L__BB4_46:
	fma.rn.f64 	%fd137, %fd206, 0d7FF0000000000000, 0d7FF0000000000000;
	{
	.reg .b32 %temp; 
	mov.b64 	{%temp, %r113}, %fd206;
	}
	and.b32  	%r114, %r113, 2147483647;
	setp.eq.s32 	%p63, %r114, 0;
	selp.f64 	%fd208, 0dFFF0000000000000, %fd137, %p63;
$L__BB4_47:
	mov.f64 	%fd170, 0d3FF0000000000000;
	sub.f64 	%fd171, %fd170, %fd60;
	fma.rn.f64 	%fd55, %fd171, %fd208, %fd45;
	fma.rn.f64 	%fd172, %fd55, 0d3FF71547652B82FE, 0d4338000000000000;
	{
	.reg .b32 %temp; 
	mov.b64 	{%r28, %temp}, %fd172;
	}
	mov.f64 	%fd173, 0dC338000000000000;
	add.rn.f64 	%fd174, %fd172, %fd173;
	fma.rn.f64 	%fd175, %fd174, 0dBFE62E42FEFA39EF, %fd55;
	fma.rn.f64 	%fd176, %fd174, 0dBC7ABC9E3B39803F, %fd175;
	fma.rn.f64 	%fd177, %fd176, 0d3E5ADE1569CE2BDF, 0d3E928AF3FCA213EA;
	fma.rn.f64 	%fd178, %fd177, %fd176, 0d3EC71DEE62401315;
	fma.rn.f64 	%fd179, %fd178, %fd176, 0d3EFA01997C89EB71;
	fma.rn.f64 	%fd180, %fd179, %fd176, 0d3F2A01A014761F65;
	fma.rn.f64 	%fd181, %fd180, %fd176, 0d3F56C16C1852B7AF;
	fma.rn.f64 	%fd182, %fd181, %fd176, 0d3F81111111122322;
	fma.rn.f64 	%fd183, %fd182, %fd176, 0d3FA55555555502A1;
	fma.rn.f64 	%fd184, %fd183, %fd176, 0d3FC5555555555511;
	fma.rn.f64 	%fd185, %fd184, %fd176, 0d3FE000000000000B;
	fma.rn.f64 	%fd186, %fd185, %fd176, 0d3FF0000000000000;
	fma.rn.f64 	%fd187, %fd186, %fd176, 0d3FF0000000000000;
	{
	.reg .b32 %temp; 
	mov.b64 	{%r29, %temp}, %fd187;
	}
	{
	.reg .b32 %temp; 
	mov.b64 	{%temp, %r30}, %fd187;
	}
	shl.b32 	%r124, %r28, 20;
	add.s32 	%r125, %r124, %r30;
	mov.b64 	%fd209, {%r29, %r125};
	{
	.reg .b32 %temp; 
	mov.b64 	{%temp, %r126}, %fd55;
	}
	mov.b32 	%f2, %r126;
	abs.f32 	%f1, %f2;
	setp.lt.f32 	%p65, %f1, 0f4086232B;
	@%p65 bra 	$L__BB4_50;
	setp.lt.f64 	%p66, %fd55, 0d0000000000000000;
	add.f64 	%fd188, %fd55, 0d7FF0000000000000;
	selp.f64 	%fd209, 0d0000000000000000, %fd188, %p66;
	setp.geu.f32 	%p67, %f1, 0f40874800;
	@%p67 bra 	$L__BB4_50;
	shr.u32 	%r127, %r28, 31;
	add.s32 	%r128, %r28, %r127;
	shr.s32 	%r129, %r128, 1;
	shl.b32 	%r130, %r129, 20;
	add.s32 	%r131, %r30, %r130;
	mov.b64 	%fd189, {%r29, %r131};
	sub.s32 	%r132, %r28, %r129;
	shl.b32 	%r133, %r132, 20;
	add.s32 	%r134, %r133, 1072693248;
	mov.b32 	%r135, 0;
	mov.b64 	%fd190, {%r135, %r134};
	mul.f64 	%fd209, %fd190, %fd189;
$L__BB4_50:
	ld.param.f64 	%fd193, [_Z9ViscosityPdS_S_S_S_S_dddi_param_7];
	mul.f64 	%fd191, %fd193, 0d40F86A0000000000;
	min.f64 	%fd192, %fd209, %fd191;
	st.global.f64 	[%rd2], %fd192;
$L__BB4_51:
	ret;

}
.func  (.param .b64 func_retval0) __internal_accurate_pow(
	.param .b64 __internal_accurate_pow_param_0,
	.param .b64 __internal_accurate_pow_param_1
)
{
	.reg .pred 	%p<8>;
	.reg .b32 	%r<49>;
	.reg .b32 	%f<3>;
	.reg .b64 	%fd<109>;

	ld.param.f64 	%fd10, [__internal_accurate_pow_param_0];
	ld.param.f64 	%fd11, [__internal_accurate_pow_param_1];
	{
	.reg .b32 %temp; 
	mov.b64 	{%temp, %r46}, %fd10;
	}
	{
	.reg .b32 %temp; 
	mov.b64 	{%r45, %temp}, %fd10;
	}
	shr.u32 	%r47, %r46, 20;
	setp.gt.u32 	%p1, %r46, 1048575;
	@%p1 bra 	$L__BB5_2;
	mul.f64 	%fd12, %fd10, 0d4350000000000000;
	{
	.reg .b32 %temp; 
	mov.b64 	{%temp, %r46}, %fd12;
	}
	{
	.reg .b32 %temp; 
	mov.b64 	{%r45, %temp}, %fd12;
	}
	shr.u32 	%r16, %r46, 20;
	add.s32 	%r47, %r16, -54;
$L__BB5_2:
	add.s32 	%r48, %r47, -1023;
	and.b32  	%r17, %r46, -2146435073;
	or.b32  	%r18, %r17, 1072693248;
	mov.b64 	%fd107, {%r45, %r18};
	setp.lt.u32 	%p2, %r18, 1073127583;
	@%p2 bra 	$L__BB5_4;
	{
	.reg .b32 %temp; 
	mov.b64 	{%r19, %temp}, %fd107;
	}
	{
	.reg .b32 %temp; 
	mov.b64 	{%temp, %r20}, %fd107;
	}
	add.s32 	%r21, %r20, -1048576;
	mov.b64 	%fd107, {%r19, %r21};
	add.s32 	%r48, %r47, -1022;
$L__BB5_4:
	add.f64 	%fd13, %fd107, 0dBFF0000000000000;
	add.f64 	%fd14, %fd107, 0d3FF0000000000000;
	rcp.approx.ftz.f64 	%fd15, %fd14;
	neg.f64 	%fd16, %fd14;
	fma.rn.f64 	%fd17, %fd16, %fd15, 0d3FF0000000000000;
	fma.rn.f64 	%fd18, %fd17, %fd17, %fd17;
	fma.rn.f64 	%fd19, %fd18, %fd15, %fd15;
	mul.f64 	%fd20, %fd13, %fd19;
	fma.rn.f64 	%fd21, %fd13, %fd19, %fd20;
	mul.f64 	%fd22, %fd21, %fd21;
	fma.rn.f64 	%fd23, %fd22, 0d3EB0F5FF7D2CAFE2, 0d3ED0F5D241AD3B5A;
	fma.rn.f64 	%fd24, %fd23, %fd22, 0d3EF3B20A75488A3F;
	fma.rn.f64 	%fd25, %fd24, %fd22, 0d3F1745CDE4FAECD5;
	fma.rn.f64 	%fd26, %fd25, %fd22, 0d3F3C71C7258A578B;
	fma.rn.f64 	%fd27, %fd26, %fd22, 0d3F6249249242B910;
	fma.rn.f64 	%fd28, %fd27, %fd22, 0d3F89999999999DFB;
	sub.f64 	%fd29, %fd13, %fd21;
	add.f64 	%fd30, %fd29, %fd29;
	neg.f64 	%fd31, %fd21;
	fma.rn.f64 	%fd32, %fd31, %fd13, %fd30;
	mul.f64 	%fd33, %fd19, %fd32;
	fma.rn.f64 	%fd34, %fd22, %fd28, 0d3FB5555555555555;
	mov.f64 	%fd35, 0d3FB5555555555555;
	sub.f64 	%fd36, %fd35, %fd34;
	fma.rn.f64 	%fd37, %fd22, %fd28, %fd36;
	add.f64 	%fd38, %fd37, 0dBC46A4CB00B9E7B0;
	add.f64 	%fd39, %fd34, %fd38;
	sub.f64 	%fd40, %fd34, %fd39;
	add.f64 	%fd41, %fd38, %fd40;
	mul.rn.f64 	%fd42, %fd21, %fd21;
	neg.f64 	%fd43, %fd42;
	fma.rn.f64 	%fd44, %fd21, %fd21, %fd43;
	{
	.reg .b32 %temp; 
	mov.b64 	{%r22, %temp}, %fd33;
	}
	{
	.reg .b32 %temp; 
	mov.b64 	{%temp, %r23}, %fd33;
	}
	add.s32 	%r24, %r23, 1048576;
	mov.b64 	%fd45, {%r22, %r24};
	fma.rn.f64 	%fd46, %fd21, %fd45, %fd44;
	mul.rn.f64 	%fd47, %fd42, %fd21;
	neg.f64 	%fd48, %fd47;
	fma.rn.f64 	%fd49, %fd42, %fd21, %fd48;
	fma.rn.f64 	%fd50, %fd42, %fd33, %fd49;
	fma.rn.f64 	%fd51, %fd46, %fd21, %fd50;
	mul.rn.f64 	%fd52, %fd39, %fd47;
	neg.f64 	%fd53, %fd52;
	fma.rn.f64 	%fd54, %fd39, %fd47, %fd53;
	fma.rn.f64 	%fd55, %fd39, %fd51, %fd54;
	fma.rn.f64 	%fd56, %fd41, %fd47, %fd55;
	add.f64 	%fd57, %fd52, %fd56;
	sub.f64 	%fd58, %fd52, %fd57;
	add.f64 	%fd59, %fd56, %fd58;
	add.f64 	%fd60, %fd21, %fd57;
	sub.f64 	%fd61, %fd21, %fd60;
	add.f64 	%fd62, %fd57, %fd61;
	add.f64 	%fd63, %fd59, %fd62;
	add.f64 	%fd64, %fd33, %fd63;
	add.f64 	%fd65, %fd60, %fd64;
	sub.f64 	%fd66, %fd60, %fd65;
	add.f64 	%fd67, %fd64, %fd66;
	xor.b32  	%r25, %r48, -2147483648;
	mov.b32 	%r26, 1127219200;
	mov.b64 	%fd68, {%r25, %r26};
	mov.b32 	%r27, -2147483648;
	mov.b64 	%fd69, {%r27, %r26};
	sub.f64 	%fd70, %fd68, %fd69;
	fma.rn.f64 	%fd71, %fd70, 0d3FE62E42FEFA39EF, %fd65;
	fma.rn.f64 	%fd72, %fd70, 0dBFE62E42FEFA39EF, %fd71;
	sub.f64 	%fd73, %fd72, %fd65;
	sub.f64 	%fd74, %fd67, %fd73;
	fma.rn.f64 	%fd75, %fd70, 0d3C7ABC9E3B39803F, %fd74;
	add.f64 	%fd76, %fd71, %fd75;
	sub.f64 	%fd77, %fd71, %fd76;
	add.f64 	%fd78, %fd75, %fd77;
	{
	.reg .b32 %temp; 
	mov.b64 	{%temp, %r28}, %fd11;
	}
	{
	.reg .b32 %temp; 
	mov.b64 	{%r29, %temp}, %fd11;
	}
	shl.b32 	%r30, %r28, 1;
	setp.gt.u32 	%p3, %r30, -33554433;
	and.b32  	%r31, %r28, -15728641;
	selp.b32 	%r32, %r31, %r28, %p3;
	mov.b64 	%fd79, {%r29, %r32};
	mul.rn.f64 	%fd80, %fd76, %fd79;
	neg.f64 	%fd81, %fd80;
	fma.rn.f64 	%fd82, %fd76, %fd79, %fd81;
	fma.rn.f64 	%fd83, %fd78, %fd79, %fd82;
	add.f64 	%fd4, %fd80, %fd83;
	sub.f64 	%fd84, %fd80, %fd4;
	add.f64 	%fd5, %fd83, %fd84;
	fma.rn.f64 	%fd85, %fd4, 0d3FF71547652B82FE, 0d4338000000000000;
	{
	.reg .b32 %temp; 
	mov.b64 	{%r13, %temp}, %fd85;
	}
	mov.f64 	%fd86, 0dC338000000000000;
	add.rn.f64 	%fd87, %fd85, %fd86;
	fma.rn.f64 	%fd88, %fd87, 0dBFE62E42FEFA39EF, %fd4;
	fma.rn.f64 	%fd89, %fd87, 0dBC7ABC9E3B39803F, %fd88;
	fma.rn.f64 	%fd90, %fd89, 0d3E5ADE1569CE2BDF, 0d3E928AF3FCA213EA;
	fma.rn.f64 	%fd91, %fd90, %fd89, 0d3EC71DEE62401315;
	fma.rn.f64 	%fd92, %fd91, %fd89, 0d3EFA01997C89EB71;
	fma.rn.f64 	%fd93, %fd92, %fd89, 0d3F2A01A014761F65;
	fma.rn.f64 	%fd94, %fd93, %fd89, 0d3F56C16C1852B7AF;
	fma.rn.f64 	%fd95, %fd94, %fd89, 0d3F81111111122322;
	fma.rn.f64 	%fd96, %fd95, %fd89, 0d3FA55555555502A1;
	fma.rn.f64 	%fd97, %fd96, %fd89, 0d3FC5555555555511;
	fma.rn.f64 	%fd98, %fd97, %fd89, 0d3FE000000000000B;
	fma.rn.f64 	%fd99, %fd98, %fd89, 0d3FF0000000000000;
	fma.rn.f64 	%fd100, %fd99, %fd89, 0d3FF0000000000000;
	{
	.reg .b32 %temp; 
	mov.b64 	{%r14, %temp}, %fd100;
	}
	{
	.reg .b32 %temp; 
	mov.b64 	{%temp, %r15}, %fd100;
	}
	shl.b32 	%r33, %r13, 20;
	add.s32 	%r34, %r33, %r15;
	mov.b64 	%fd108, {%r14, %r34};
	{
	.reg .b32 %temp; 
	mov.b64 	{%temp, %r35}, %fd4;
	}
	mov.b32 	%f2, %r35;
	abs.f32 	%f1, %f2;
	setp.lt.f32 	%p4, %f1, 0f4086232B;
	@%p4 bra 	$L__BB5_7;
	setp.lt.f64 	%p5, %fd4, 0d0000000000000000;
	add.f64 	%fd101, %fd4, 0d7FF0000000000000;
	selp.f64 	%fd108, 0d0000000000000000, %fd101, %p5;
	setp.geu.f32 	%p6, %f1, 0f40874800;
	@%p6 bra 	$L__BB5_7;
	shr.u32 	%r36, %r13, 31;
	add.s32 	%r37, %r13, %r36;
	shr.s32 	%r38, %r37, 1;
	shl.b32 	%r39, %r38, 20;
	add.s32 	%r40, %r15, %r39;
	mov.b64 	%fd102, {%r14, %r40};
	sub.s32 	%r41, %r13, %r38;
	shl.b32 	%r42, %r41, 20;
	add.s32 	%r43, %r42, 1072693248;
	mov.b32 	%r44, 0;
	mov.b64 	%fd103, {%r44, %r43};
	mul.f64 	%fd108, %fd103, %fd102;
$L__BB5_7:
	abs.f64 	%fd104, %fd108;
	setp.eq.f64 	%p7, %fd104, 0d7FF0000000000000;
	fma.rn.f64 	%fd105, %fd108, %fd5, %fd108;
	selp.f64 	%fd106, %fd108, %fd105, %p7;
	st.param.f64 	[func_retval0], %fd106;
	ret;

}


// ===== COMPILED SASS (sm_100) =====

	.target	sm_100

	.elftype	@"ET_EXEC"


//--------------------- .note.nv.tkinfo           --------------------------
	.section	.note.nv.tkinfo,"",@"SHT_NOTE"
	.sectionflags	@"SHF_NOTE_NV_TKINFO"
	.tkinfo
        /*0018*/ 	.word	0x00000002
        /*0030*/ 	.string	""
        /*0030*/ 	.string	"ptxas"
        /*0030*/ 	.string	"Cuda compilation tools, release 13.0, V13.0.88"
        /*0030*/ 	.string	"Build cuda_13.0.r13.0/compiler.36424714_0"
        /*0030*/ 	.string	"-arch sm_100 -m 64 "



//--------------------- .note.nv.cuinfo           --------------------------
	.section	.note.nv.cuinfo,"",@"SHT_NOTE"
	.sectionflags	@"SHF_NOTE_NV_CUINFO"
        /*0018*/ 	.short	0x0002
        /*001a*/ 	.short	0x0064
        /*001c*/ 	.short	0x0082
	.zero		2


//--------------------- .nv.info                  --------------------------
	.section	.nv.info,"",@"SHT_CUDA_INFO"
	.align	4


	//----- nvinfo : EIATTR_REGCOUNT
	.align		4
        /*0000*/ 	.byte	0x04, 0x2f
        /*0002*/ 	.short	(.L_1 - .L_0)
	.align		4
.L_0:
        /*0004*/ 	.word	index@(_Z13elem2node_GPUPdS_S_PiS_ii)
        /*0008*/ 	.word	0x00000018


	//----- nvinfo : EIATTR_FRAME_SIZE
	.align		4
.L_1:
        /*000c*/ 	.byte	0x04, 0x11
        /*000e*/ 	.short	(.L_3 - .L_2)
	.align		4
.L_2:
        /*0010*/ 	.word	index@(_Z13elem2node_GPUPdS_S_PiS_ii)
        /*0014*/ 	.word	0x00000000


	//----- nvinfo : EIATTR_REGCOUNT
	.align		4
.L_3:
        /*0018*/ 	.byte	0x04, 0x2f
        /*001a*/ 	.short	(.L_5 - .L_4)
	.align		4
.L_4:
        /*001c*/ 	.word	index@(_Z18derive_xy_elem_GPUPdS_S_S_S_S_S_S_Pii)
        /*0020*/ 	.word	0x0000001c


	//----- nvinfo : EIATTR_FRAME_SIZE
	.align		4
.L_5:
        /*0024*/ 	.byte	0x04, 0x11
        /*0026*/ 	.short	(.L_7 - .L_6)
	.align		4
.L_6:
        /*0028*/ 	.word	index@(_Z18derive_xy_elem_GPUPdS_S_S_S_S_S_S_Pii)
        /*002c*/ 	.word	0x00000000


	//----- nvinfo : EIATTR_REGCOUNT
	.align		4
.L_7:
        /*0030*/ 	.byte	0x04, 0x2f
        /*0032*/ 	.short	(.L_9 - .L_8)
	.align		4
.L_8:
        /*0034*/ 	.word	index@(_Z2KVPdS_S_S_S_S_S_S_S_S_S_S_S_S_S_S_S_Piii)
        /*0038*/ 	.word	0x00000020


	//----- nvinfo : EIATTR_FRAME_SIZE
	.align		4
.L_9:
        /*003c*/ 	.byte	0x04, 0x11
        /*003e*/ 	.short	(.L_11 - .L_10)
	.align		4
.L_10:
        /*0040*/ 	.word	index@(_Z2KVPdS_S_S_S_S_S_S_S_S_S_S_S_S_S_S_S_Piii)
        /*0044*/ 	.word	0x00000000


	//----- nvinfo : EIATTR_REGCOUNT
	.align		4
.L_11:
        /*0048*/ 	.byte	0x04, 0x2f
        /*004a*/ 	.short	(.L_13 - .L_12)
	.align		4
.L_12:
        /*004c*/ 	.word	index@(_Z4MainPdS_S_S_S_S_Pidddii)
        /*0050*/ 	.word	0x0000001e


	//----- nvinfo : EIATTR_FRAME_SIZE
	.align		4
.L_13:
        /*0054*/ 	.byte	0x04, 0x11
        /*0056*/ 	.short	(.L_15 - .L_14)
	.align		4
.L_14:
        /*0058*/ 	.word	index@($__internal_2_$__cuda_sm20_div_rn_f64_full)
        /*005c*/ 	.word	0x00000000


	//----- nvinfo : EIATTR_FRAME_SIZE
	.align		4
.L_15:
        /*0060*/ 	.byte	0x04, 0x11
        /*0062*/ 	.short	(.L_17 - .L_16)
	.align		4
.L_16:
        /*0064*/ 	.word	index@($__internal_1_$__cuda_sm20_dblrcp_rn_slowpath_v3)
        /*0068*/ 	.word	0x00000000


	//----- nvinfo : EIATTR_FRAME_SIZE
	.align		4
.L_17:
        /*006c*/ 	.byte	0x04, 0x11
        /*006e*/ 	.short	(.L_19 - .L_18)
	.align		4
.L_18:
        /*0070*/ 	.word	index@(_Z4MainPdS_S_S_S_S_Pidddii)
        /*0074*/ 	.word	0x00000000


	//----- nvinfo : EIATTR_REGCOUNT
	.align		4
.L_19:
        /*0078*/ 	.byte	0x04, 0x2f
        /*007a*/ 	.short	(.L_21 - .L_20)
	.align		4
.L_20:
        /*007c*/ 	.word	index@(_Z9ViscosityPdS_S_S_S_S_dddi)
        /*0080*/ 	.word	0x00000026


	//----- nvinfo : EIATTR_FRAME_SIZE
	.align		4
.L_21:
        /*0084*/ 	.byte	0x04, 0x11
        /*0086*/ 	.short	(.L_23 - .L_22)
	.align		4
.L_22:
        /*0088*/ 	.word	index@($_Z9ViscosityPdS_S_S_S_S_dddi$__internal_accurate_pow)
        /*008c*/ 	.word	0x00000000


	//----- nvinfo : EIATTR_FRAME_SIZE
	.align		4
.L_23:
        /*0090*/ 	.byte	0x04, 0x11
        /*0092*/ 	.short	(.L_25 - .L_24)
	.align		4
.L_24:
        /*0094*/ 	.word	index@($__internal_0_$__cuda_sm20_div_rn_f64_full)
        /*0098*/ 	.word	0x00000000


	//----- nvinfo : EIATTR_FRAME_SIZE
	.align		4
.L_25:
        /*009c*/ 	.byte	0x04, 0x11
        /*009e*/ 	.short	(.L_27 - .L_26)
	.align		4
.L_26:
        /*00a0*/ 	.word	index@(_Z9ViscosityPdS_S_S_S_S_dddi)
        /*00a4*/ 	.word	0x00000000


	//----- nvinfo : EIATTR_MIN_STACK_SIZE
	.align		4
.L_27:
        /*00a8*/ 	.byte	0x04, 0x12
        /*00aa*/ 	.short	(.L_29 - .L_28)
	.align		4
.L_28:
        /*00ac*/ 	.word	index@(_Z9ViscosityPdS_S_S_S_S_dddi)
        /*00b0*/ 	.word	0x00000000


	//----- nvinfo : EIATTR_MIN_STACK_SIZE
	.align		4
.L_29:
        /*00b4*/ 	.byte	0x04, 0x12
        /*00b6*/ 	.short	(.L_31 - .L_30)
	.align		4
.L_30:
        /*00b8*/ 	.word	index@(_Z4MainPdS_S_S_S_S_Pidddii)
        /*00bc*/ 	.word	0x00000000


	//----- nvinfo : EIATTR_MIN_STACK_SIZE
	.align		4
.L_31:
        /*00c0*/ 	.byte	0x04, 0x12
        /*00c2*/ 	.short	(.L_33 - .L_32)
	.align		4
.L_32:
        /*00c4*/ 	.word	index@(_Z2KVPdS_S_S_S_S_S_S_S_S_S_S_S_S_S_S_S_Piii)
        /*00c8*/ 	.word	0x00000000


	//----- nvinfo : EIATTR_MIN_STACK_SIZE
	.align		4
.L_33:
        /*00cc*/ 	.byte	0x04, 0x12
        /*00ce*/ 	.short	(.L_35 - .L_34)
	.align		4
.L_34:
        /*00d0*/ 	.word	index@(_Z18derive_xy_elem_GPUPdS_S_S_S_S_S_S_Pii)
        /*00d4*/ 	.word	0x00000000


	//----- nvinfo : EIATTR_MIN_STACK_SIZE
	.align		4
.L_35:
        /*00d8*/ 	.byte	0x04, 0x12
        /*00da*/ 	.short	(.L_37 - .L_36)
	.align		4
.L_36:
        /*00dc*/ 	.word	index@(_Z13elem2node_GPUPdS_S_PiS_ii)
        /*00e0*/ 	.word	0x00000000
.L_37:


//--------------------- .nv.compat                --------------------------
	.section	.nv.compat,"",@"SHT_CUDA_COMPAT_INFO"
	.align	4
        /*0000*/ 	.byte	0x02, 0x09, 0x00, 0x00, 0x02, 0x02, 0x01, 0x00, 0x02, 0x05, 0x05, 0x00, 0x03, 0x07, 0x01, 0x01
        /*0010*/ 	.byte	0x02, 0x03, 0x00, 0x00, 0x02, 0x06, 0x01, 0x00, 0x04, 0x0b, 0x08, 0x00, 0x01, 0x00, 0x00, 0x00
        /*0020*/ 	.byte	0x00, 0x00, 0x00, 0x00


//--------------------- .nv.info._Z9ViscosityPdS_S_S_S_S_dddi --------------------------
	.section	.nv.info._Z9ViscosityPdS_S_S_S_S_dddi,"",@"SHT_CUDA_INFO"
	.sectionflags	@""
	.align	4


	//----- nvinfo : EIATTR_CUDA_API_VERSION
	.align		4
        /*0000*/ 	.byte	0x04, 0x37
        /*0002*/ 	.short	(.L_39 - .L_38)
.L_38:
        /*0004*/ 	.word	0x00000082


	//----- nvinfo : EIATTR_KPARAM_INFO
	.align		4
.L_39:
        /*0008*/ 	.byte	0x04, 0x17
        /*000a*/ 	.short	(.L_41 - .L_40)
.L_40:
        /*000c*/ 	.word	0x00000000
        /*0010*/ 	.short	0x0009
        /*0012*/ 	.short	0x0048
        /*0014*/ 	.byte	0x00, 0xf0, 0x11, 0x00


	//----- nvinfo : EIATTR_KPARAM_INFO
	.align		4
.L_41:
        /*0018*/ 	.byte	0x04, 0x17
        /*001a*/ 	.short	(.L_43 - .L_42)
.L_42:
        /*001c*/ 	.word	0x00000000
        /*0020*/ 	.short	0x0008
        /*0022*/ 	.short	0x0040
        /*0024*/ 	.byte	0x00, 0xf0, 0x21, 0x00


	//----- nvinfo : EIATTR_KPARAM_INFO
	.align		4
.L_43:
        /*0028*/ 	.byte	0x04, 0x17
        /*002a*/ 	.short	(.L_45 - .L_44)
.L_44:
        /*002c*/ 	.word	0x00000000
        /*0030*/ 	.short	0x0007
        /*0032*/ 	.short	0x0038
        /*0034*/ 	.byte	0x00, 0xf0, 0x21, 0x00


	//----- nvinfo : EIATTR_KPARAM_INFO
	.align		4
.L_45:
        /*0038*/ 	.byte	0x04, 0x17
        /*003a*/ 	.short	(.L_47 - .L_46)
.L_46:
        /*003c*/ 	.word	0x00000000
        /*0040*/ 	.short	0x0006
        /*0042*/ 	.short	0x0030
        /*0044*/ 	.byte	0x00, 0xf0, 0x21, 0x00


	//----- nvinfo : EIATTR_KPARAM_INFO
	.align		4
.L_47:
        /*0048*/ 	.byte	0x04, 0x17
        /*004a*/ 	.short	(.L_49 - .L_48)
.L_48:
        /*004c*/ 	.word	0x00000000
        /*0050*/ 	.short	0x0005
        /*0052*/ 	.short	0x0028
        /*0054*/ 	.byte	0x00, 0xf5, 0x21, 0x00


	//----- nvinfo : EIATTR_KPARAM_INFO
	.align		4
.L_49:
        /*0058*/ 	.byte	0x04, 0x17
        /*005a*/ 	.short	(.L_51 - .L_50)
.L_50:
        /*005c*/ 	.word	0x00000000
        /*0060*/ 	.short	0x0004
        /*0062*/ 	.short	0x0020
        /*0064*/ 	.byte	0x00, 0xf5, 0x21, 0x00


	//----- nvinfo : EIATTR_KPARAM_INFO
	.align		4
.L_51:
        /*0068*/ 	.byte	0x04, 0x17
        /*006a*/ 	.short	(.L_53 - .L_52)
.L_52:
        /*006c*/ 	.word	0x00000000
        /*0070*/ 	.short	0x0003
        /*0072*/ 	.short	0x0018
        /*0074*/ 	.byte	0x00, 0xf5, 0x21, 0x00


	//----- nvinfo : EIATTR_KPARAM_INFO
	.align		4
.L_53:
        /*0078*/ 	.byte	0x04, 0x17
        /*007a*/ 	.short	(.L_55 - .L_54)
.L_54:
        /*007c*/ 	.word	0x00000000
        /*0080*/ 	.short	0x0002
        /*0082*/ 	.short	0x0010
        /*0084*/ 	.byte	0x00, 0xf5, 0x21, 0x00


	//----- nvinfo : EIATTR_KPARAM_INFO
	.align		4
.L_55:
        /*0088*/ 	.byte	0x04, 0x17
        /*008a*/ 	.short	(.L_57 - .L_56)
.L_56:
        /*008c*/ 	.word	0x00000000
        /*0090*/ 	.short	0x0001
        /*0092*/ 	.short	0x0008
        /*0094*/ 	.byte	0x00, 0xf5, 0x21, 0x00


	//----- nvinfo : EIATTR_KPARAM_INFO
	.align		4
.L_57:
        /*0098*/ 	.byte	0x04, 0x17
        /*009a*/ 	.short	(.L_59 - .L_58)
.L_58:
        /*009c*/ 	.word	0x00000000
        /*00a0*/ 	.short	0x0000
        /*00a2*/ 	.short	0x0000
        /*00a4*/ 	.byte	0x00, 0xf5, 0x21, 0x00


	//----- nvinfo : EIATTR_SPARSE_MMA_MASK
	.align		4
.L_59:
        /*00a8*/ 	.byte	0x03, 0x50
        /*00aa*/ 	.short	0x0000


	//----- nvinfo : EIATTR_MAXREG_COUNT
	.align		4
        /*00ac*/ 	.byte	0x03, 0x1b
        /*00ae*/ 	.short	0x00ff


	//----- nvinfo : EIATTR_MERCURY_ISA_VERSION
	.align		4
        /*00b0*/ 	.byte	0x03, 0x5f
        /*00b2*/ 	.short	0x0101


	//----- nvinfo : EIATTR_VRC_CTA_INIT_COUNT
	.align		4
        /*00b4*/ 	.byte	0x02, 0x4a
	.zero		1
	.zero		1


	//----- nvinfo : EIATTR_EXIT_INSTR_OFFSETS
	.align		4
        /*00b8*/ 	.byte	0x04, 0x1c
        /*00ba*/ 	.short	(.L_61 - .L_60)


	//   ....[0]....
.L_60:
        /*00bc*/ 	.word	0x00000db0


	//   ....[1]....
        /*00c0*/ 	.word	0x00001d00


	//----- nvinfo : EIATTR_CRS_STACK_SIZE
	.align		4
.L_61:
        /*00c4*/ 	.byte	0x04, 0x1e
        /*00c6*/ 	.short	(.L_63 - .L_62)
.L_62:
        /*00c8*/ 	.word	0x00000000


	//----- nvinfo : EIATTR_CBANK_PARAM_SIZE
	.align		4
.L_63:
        /*00cc*/ 	.byte	0x03, 0x19
        /*00ce*/ 	.short	0x004c


	//----- nvinfo : EIATTR_PARAM_CBANK
	.align		4
        /*00d0*/ 	.byte	0x04, 0x0a
        /*00d2*/ 	.short	(.L_65 - .L_64)
	.align		4
.L_64:
        /*00d4*/ 	.word	index@(.nv.constant0._Z9ViscosityPdS_S_S_S_S_dddi)
        /*00d8*/ 	.short	0x0380
        /*00da*/ 	.short	0x004c


	//----- nvinfo : EIATTR_SW_WAR
	.align		4
.L_65:
        /*00dc*/ 	.byte	0x04, 0x36
        /*00de*/ 	.short	(.L_67 - .L_66)
.L_66:
        /*00e0*/ 	.word	0x00000008
.L_67:


//--------------------- .nv.info._Z4MainPdS_S_S_S_S_Pidddii --------------------------
	.section	.nv.info._Z4MainPdS_S_S_S_S_Pidddii,"",@"SHT_CUDA_INFO"
	.sectionflags	@""
	.align	4


	//----- nvinfo : EIATTR_CUDA_API_VERSION
	.align		4
        /*0000*/ 	.byte	0x04, 0x37
        /*0002*/ 	.short	(.L_69 - .L_68)
.L_68:
        /*0004*/ 	.word	0x00000082


	//----- nvinfo : EIATTR_KPARAM_INFO
	.align		4
.L_69:
        /*0008*/ 	.byte	0x04, 0x17
        /*000a*/ 	.short	(.L_71 - .L_70)
.L_70:
        /*000c*/ 	.word	0x00000000
        /*0010*/ 	.short	0x000b
        /*0012*/ 	.short	0x0054
        /*0014*/ 	.byte	0x00, 0xf0, 0x11, 0x00


	//----- nvinfo : EIATTR_KPARAM_INFO
	.align		4
.L_71:
        /*0018*/ 	.byte	0x04, 0x17
        /*001a*/ 	.short	(.L_73 - .L_72)
.L_72:
        /*001c*/ 	.word	0x00000000
        /*0020*/ 	.short	0x000a
        /*0022*/ 	.short	0x0050
        /*0024*/ 	.byte	0x00, 0xf0, 0x11, 0x00


	//----- nvinfo : EIATTR_KPARAM_INFO
	.align		4
.L_73:
        /*0028*/ 	.byte	0x04, 0x17
        /*002a*/ 	.short	(.L_75 - .L_74)
.L_74:
        /*002c*/ 	.word	0x00000000
        /*0030*/ 	.short	0x0009
        /*0032*/ 	.short	0x0048
        /*0034*/ 	.byte	0x00, 0xf0, 0x21, 0x00


	//----- nvinfo : EIATTR_KPARAM_INFO
	.align		4
.L_75:
        /*0038*/ 	.byte	0x04, 0x17
        /*003a*/ 	.short	(.L_77 - .L_76)
.L_76:
        /*003c*/ 	.word	0x00000000
        /*0040*/ 	.short	0x0008
        /*0042*/ 	.short	0x0040
        /*0044*/ 	.byte	0x00, 0xf0, 0x21, 0x00


	//----- nvinfo : EIATTR_KPARAM_INFO
	.align		4
.L_77:
        /*0048*/ 	.byte	0x04, 0x17
        /*004a*/ 	.short	(.L_79 - .L_78)
.L_78:
        /*004c*/ 	.word	0x00000000
        /*0050*/ 	.short	0x0007
        /*0052*/ 	.short	0x0038
        /*0054*/ 	.byte	0x00, 0xf0, 0x21, 0x00


	//----- nvinfo : EIATTR_KPARAM_INFO
	.align		4
.L_79:
        /*0058*/ 	.byte	0x04, 0x17
        /*005a*/ 	.short	(.L_81 - .L_80)
.L_80:
        /*005c*/ 	.word	0x00000000
        /*0060*/ 	.short	0x0006
        /*0062*/ 	.short	0x0030
        /*0064*/ 	.byte	0x00, 0xf5, 0x21, 0x00


	//----- nvinfo : EIATTR_KPARAM_INFO
	.align		4
.L_81:
        /*0068*/ 	.byte	0x04, 0x17
        /*006a*/ 	.short	(.L_83 - .L_82)
.L_82:
        /*006c*/ 	.word	0x00000000
        /*0070*/ 	.short	0x0005
        /*0072*/ 	.short	0x0028
        /*0074*/ 	.byte	0x00, 0xf5, 0x21, 0x00


	//----- nvinfo : EIATTR_KPARAM_INFO
	.align		4
.L_83:
        /*0078*/ 	.byte	0x04, 0x17
        /*007a*/ 	.short	(.L_85 - .L_84)
.L_84:
        /*007c*/ 	.word	0x00000000
        /*0080*/ 	.short	0x0004
        /*0082*/ 	.short	0x0020
        /*0084*/ 	.byte	0x00, 0xf5, 0x21, 0x00


	//----- nvinfo : EIATTR_KPARAM_INFO
	.align		4
.L_85:
        /*0088*/ 	.byte	0x04, 0x17
        /*008a*/ 	.short	(.L_87 - .L_86)
.L_86:
        /*008c*/ 	.word	0x00000000
        /*0090*/ 	.short	0x0003
        /*0092*/ 	.short	0x0018
        /*0094*/ 	.byte	0x00, 0xf5, 0x21, 0x00


	//----- nvinfo : EIATTR_KPARAM_INFO
	.align		4
.L_87:
        /*0098*/ 	.byte	0x04, 0x17
        /*009a*/ 	.short	(.L_89 - .L_88)
.L_88:
        /*009c*/ 	.word	0x00000000
        /*00a0*/ 	.short	0x0002
        /*00a2*/ 	.short	0x0010
        /*00a4*/ 	.byte	0x00, 0xf5, 0x21, 0x00


	//----- nvinfo : EIATTR_KPARAM_INFO
	.align		4
.L_89:
        /*00a8*/ 	.byte	0x04, 0x17
        /*00aa*/ 	.short	(.L_91 - .L_90)
.L_90:
        /*00ac*/ 	.word	0x00000000
        /*00b0*/ 	.short	0x0001
        /*00b2*/ 	.short	0x0008
        /*00b4*/ 	.byte	0x00, 0xf5, 0x21, 0x00


	//----- nvinfo : EIATTR_KPARAM_INFO
	.align		4
.L_91:
        /*00b8*/ 	.byte	0x04, 0x17
        /*00ba*/ 	.short	(.L_93 - .L_92)
.L_92:
        /*00bc*/ 	.word	0x00000000
        /*00c0*/ 	.short	0x0000
        /*00c2*/ 	.short	0x0000
        /*00c4*/ 	.byte	0x00, 0xf5, 0x21, 0x00


	//----- nvinfo : EIATTR_SPARSE_MMA_MASK
	.align		4
.L_93:
        /*00c8*/ 	.byte	0x03, 0x50
        /*00ca*/ 	.short	0x0000


	//----- nvinfo : EIATTR_MAXREG_COUNT
	.align		4
        /*00cc*/ 	.byte	0x03, 0x1b
        /*00ce*/ 	.short	0x00ff


	//----- nvinfo : EIATTR_NUM_BARRIERS
	.align		4
        /*00d0*/ 	.byte	0x02, 0x4c
        /*00d2*/ 	.byte	0x01
	.zero		1


	//----- nvinfo : EIATTR_MERCURY_ISA_VERSION
	.align		4
        /*00d4*/ 	.byte	0x03, 0x5f
        /*00d6*/ 	.short	0x0101


	//----- nvinfo : EIATTR_VRC_CTA_INIT_COUNT
	.align		4
        /*00d8*/ 	.byte	0x02, 0x4a
	.zero		1
	.zero		1


	//----- nvinfo : EIATTR_EXIT_INSTR_OFFSETS
	.align		4
        /*00dc*/ 	.byte	0x04, 0x1c
        /*00de*/ 	.short	(.L_95 - .L_94)


	//   ....[0]....
.L_94:
        /*00e0*/ 	.word	0x00001930


	//----- nvinfo : EIATTR_CRS_STACK_SIZE
	.align		4
.L_95:
        /*00e4*/ 	.byte	0x04, 0x1e
        /*00e6*/ 	.short	(.L_97 - .L_96)
.L_96:
        /*00e8*/ 	.word	0x00000000


	//----- nvinfo : EIATTR_CBANK_PARAM_SIZE
	.align		4
.L_97:
        /*00ec*/ 	.byte	0x03, 0x19
        /*00ee*/ 	.short	0x0058


	//----- nvinfo : EIATTR_PARAM_CBANK
	.align		4
        /*00f0*/ 	.byte	0x04, 0x0a
        /*00f2*/ 	.short	(.L_99 - .L_98)
	.align		4
.L_98:
        /*00f4*/ 	.word	index@(.nv.constant0._Z4MainPdS_S_S_S_S_Pidddii)
        /*00f8*/ 	.short	0x0380
        /*00fa*/ 	.short	0x0058


	//----- nvinfo : EIATTR_SW_WAR
	.align		4
.L_99:
        /*00fc*/ 	.byte	0x04, 0x36
        /*00fe*/ 	.short	(.L_101 - .L_100)
.L_100:
        /*0100*/ 	.word	0x00000008
.L_101:


//--------------------- .nv.info._Z2KVPdS_S_S_S_S_S_S_S_S_S_S_S_S_S_S_S_Piii --------------------------
	.section	.nv.info._Z2KVPdS_S_S_S_S_S_S_S_S_S_S_S_S_S_S_S_Piii,"",@"SHT_CUDA_INFO"
	.sectionflags	@""
	.align	4


	//----- nvinfo : EIATTR_CUDA_API_VERSION
	.align		4
        /*0000*/ 	.byte	0x04, 0x37
        /*0002*/ 	.short	(.L_103 - .L_102)
.L_102:
        /*0004*/ 	.word	0x00000082


	//----- nvinfo : EIATTR_KPARAM_INFO
	.align		4
.L_103:
        /*0008*/ 	.byte	0x04, 0x17
        /*000a*/ 	.short	(.L_105 - .L_104)
.L_104:
        /*000c*/ 	.word	0x00000000
        /*0010*/ 	.short	0x0013
        /*0012*/ 	.short	0x0094
        /*0014*/ 	.byte	0x00, 0xf0, 0x11, 0x00


	//----- nvinfo : EIATTR_KPARAM_INFO
	.align		4
.L_105:
        /*0018*/ 	.byte	0x04, 0x17
        /*001a*/ 	.short	(.L_107 - .L_106)
.L_106:
        /*001c*/ 	.word	0x00000000
        /*0020*/ 	.short	0x0012
        /*0022*/ 	.short	0x0090
        /*0024*/ 	.byte	0x00, 0xf0, 0x11, 0x00


	//----- nvinfo : EIATTR_KPARAM_INFO
	.align		4
.L_107:
        /*0028*/ 	.byte	0x04, 0x17
        /*002a*/ 	.short	(.L_109 - .L_108)
.L_108:
        /*002c*/ 	.word	0x00000000
        /*0030*/ 	.short	0x0011
        /*0032*/ 	.short	0x0088
        /*0034*/ 	.byte	0x00, 0xf5, 0x21, 0x00


	//----- nvinfo : EIATTR_KPARAM_INFO
	.align		4
.L_109:
        /*0038*/ 	.byte	0x04, 0x17
        /*003a*/ 	.short	(.L_111 - .L_110)
.L_110:
        /*003c*/ 	.word	0x00000000
        /*0040*/ 	.short	0x0010
        /*0042*/ 	.short	0x0080
        /*0044*/ 	.byte	0x00, 0xf5, 0x21, 0x00


	//----- nvinfo : EIATTR_KPARAM_INFO
	.align		4
.L_111:
        /*0048*/ 	.byte	0x04, 0x17
        /*004a*/ 	.short	(.L_113 - .L_112)
.L_112:
        /*004c*/ 	.word	0x00000000
        /*0050*/ 	.short	0x000f
        /*0052*/ 	.short	0x0078
        /*0054*/ 	.byte	0x00, 0xf5, 0x21, 0x00


	//----- nvinfo : EIATTR_KPARAM_INFO
	.align		4
.L_113:
        /*0058*/ 	.byte	0x04, 0x17
        /*005a*/ 	.short	(.L_115 - .L_114)
.L_114:
        /*005c*/ 	.word	0x00000000
        /*0060*/ 	.short	0x000e
        /*0062*/ 	.short	0x0070
        /*0064*/ 	.byte	0x00, 0xf5, 0x21, 0x00


	//----- nvinfo : EIATTR_KPARAM_INFO
	.align		4
.L_115:
        /*0068*/ 	.byte	0x04, 0x17
        /*006a*/ 	.short	(.L_117 - .L_116)
.L_116:
        /*006c*/ 	.word	0x00000000
        /*0070*/ 	.short	0x000d
        /*0072*/ 	.short	0x0068
        /*0074*/ 	.byte	0x00, 0xf5, 0x21, 0x00


	//----- nvinfo : EIATTR_KPARAM_INFO
	.align		4
.L_117:
        /*0078*/ 	.byte	0x04, 0x17
        /*007a*/ 	.short	(.L_119 - .L_118)
.L_118:
        /*007c*/ 	.word	0x00000000
        /*0080*/ 	.short	0x000c
        /*0082*/ 	.short	0x0060
        /*0084*/ 	.byte	0x00, 0xf5, 0x21, 0x00


	//----- nvinfo : EIATTR_KPARAM_INFO
	.align		4
.L_119:
        /*0088*/ 	.byte	0x04, 0x17
        /*008a*/ 	.short	(.L_121 - .L_120)
.L_120:
        /*008c*/ 	.word	0x00000000
        /*0090*/ 	.short	0x000b
        /*0092*/ 	.short	0x0058
        /*0094*/ 	.byte	0x00, 0xf5, 0x21, 0x00


	//----- nvinfo : EIATTR_KPARAM_INFO
	.align		4
.L_121:
        /*0098*/ 	.byte	0x04, 0x17
        /*009a*/ 	.short	(.L_123 - .L_122)
.L_122:
        /*009c*/ 	.word	0x00000000
        /*00a0*/ 	.short	0x000a
        /*00a2*/ 	.short	0x0050
        /*00a4*/ 	.byte	0x00, 0xf5, 0x21, 0x00


	//----- nvinfo : EIATTR_KPARAM_INFO
	.align		4
.L_123:
        /*00a8*/ 	.byte	0x04, 0x17
        /*00aa*/ 	.short	(.L_125 - .L_124)
.L_124:
        /*00ac*/ 	.word	0x00000000
        /*00b0*/ 	.short	0x0009
        /*00b2*/ 	.short	0x0048
        /*00b4*/ 	.byte	0x00, 0xf5, 0x21, 0x00


	//----- nvinfo : EIATTR_KPARAM_INFO
	.align		4
.L_125:
        /*00b8*/ 	.byte	0x04, 0x17
        /*00ba*/ 	.short	(.L_127 - .L_126)
.L_126:
        /*00bc*/ 	.word	0x00000000
        /*00c0*/ 	.short	0x0008
        /*00c2*/ 	.short	0x0040
        /*00c4*/ 	.byte	0x00, 0xf5, 0x21, 0x00


	//----- nvinfo : EIATTR_KPARAM_INFO
	.align		4
.L_127:
        /*00c8*/ 	.byte	0x04, 0x17
        /*00ca*/ 	.short	(.L_129 - .L_128)
.L_128:
        /*00cc*/ 	.word	0x00000000
        /*00d0*/ 	.short	0x0007
        /*00d2*/ 	.short	0x0038
        /*00d4*/ 	.byte	0x00, 0xf5, 0x21, 0x00


	//----- nvinfo : EIATTR_KPARAM_INFO
	.align		4
.L_129:
        /*00d8*/ 	.byte	0x04, 0x17
        /*00da*/ 	.short	(.L_131 - .L_130)
.L_130:
        /*00dc*/ 	.word	0x00000000
        /*00e0*/ 	.short	0x0006
        /*00e2*/ 	.short	0x0030
        /*00e4*/ 	.byte	0x00, 0xf5, 0x21, 0x00


	//----- nvinfo : EIATTR_KPARAM_INFO
	.align		4
.L_131:
        /*00e8*/ 	.byte	0x04, 0x17
        /*00ea*/ 	.short	(.L_133 - .L_132)
.L_132:
        /*00ec*/ 	.word	0x00000000
        /*00f0*/ 	.short	0x0005
        /*00f2*/ 	.short	0x0028
        /*00f4*/ 	.byte	0x00, 0xf5, 0x21, 0x00


	//----- nvinfo : EIATTR_KPARAM_INFO
	.align		4
.L_133:
        /*00f8*/ 	.byte	0x04, 0x17
        /*00fa*/ 	.short	(.L_135 - .L_134)
.L_134:
        /*00fc*/ 	.word	0x00000000
        /*0100*/ 	.short	0x0004
        /*0102*/ 	.short	0x0020
        /*0104*/ 	.byte	0x00, 0xf5, 0x21, 0x00


	//----- nvinfo : EIATTR_KPARAM_INFO
	.align		4
.L_135:
        /*0108*/ 	.byte	0x04, 0x17
        /*010a*/ 	.short	(.L_137 - .L_136)
.L_136:
        /*010c*/ 	.word	0x00000000
        /*0110*/ 	.short	0x0003
        /*0112*/ 	.short	0x0018
        /*0114*/ 	.byte	0x00, 0xf5, 0x21, 0x00


	//----- nvinfo : EIATTR_KPARAM_INFO
	.align		4
.L_137:
        /*0118*/ 	.byte	0x04, 0x17
        /*011a*/ 	.short	(.L_139 - .L_138)
.L_138:
        /*011c*/ 	.word	0x00000000
        /*0120*/ 	.short	0x0002
        /*0122*/ 	.short	0x0010
        /*0124*/ 	.byte	0x00, 0xf5, 0x21, 0x00


	//----- nvinfo : EIATTR_KPARAM_INFO
	.align		4
.L_139:
        /*0128*/ 	.byte	0x04, 0x17
        /*012a*/ 	.short	(.L_141 - .L_140)
.L_140:
        /*012c*/ 	.word	0x00000000
        /*0130*/ 	.short	0x0001
        /*0132*/ 	.short	0x0008
        /*0134*/ 	.byte	0x00, 0xf5, 0x21, 0x00


	//----- nvinfo : EIATTR_KPARAM_INFO
	.align		4
.L_141:
        /*0138*/ 	.byte	0x04, 0x17
        /*013a*/ 	.short	(.L_143 - .L_142)
.L_142:
        /*013c*/ 	.word	0x00000000
        /*0140*/ 	.short	0x0000
        /*0142*/ 	.short	0x0000
        /*0144*/ 	.byte	0x00, 0xf5, 0x21, 0x00


	//----- nvinfo : EIATTR_SPARSE_MMA_MASK
	.align		4
.L_143:
        /*0148*/ 	.byte	0x03, 0x50
        /*014a*/ 	.short	0x0000


	//----- nvinfo : EIATTR_MAXREG_COUNT
	.align		4
        /*014c*/ 	.byte	0x03, 0x1b
        /*014e*/ 	.short	0x00ff


	//----- nvinfo : EIATTR_NUM_BARRIERS
	.align		4
        /*0150*/ 	.byte	0x02, 0x4c
        /*0152*/ 	.byte	0x01
	.zero		1


	//----- nvinfo : EIATTR_MERCURY_ISA_VERSION
	.align		4
        /*0154*/ 	.byte	0x03, 0x5f
        /*0156*/ 	.short	0x0101


	//----- nvinfo : EIATTR_VRC_CTA_INIT_COUNT
	.align		4
        /*0158*/ 	.byte	0x02, 0x4a
	.zero		1
	.zero		1


	//----- nvinfo : EIATTR_EXIT_INSTR_OFFSETS
	.align		4
        /*015c*/ 	.byte	0x04, 0x1c
        /*015e*/ 	.short	(.L_145 - .L_144)


	//   ....[0]....
.L_144:
        /*0160*/ 	.word	0x000019c0


	//----- nvinfo : EIATTR_CRS_STACK_SIZE
	.align		4
.L_145:
        /*0164*/ 	.byte	0x04, 0x1e
        /*0166*/ 	.short	(.L_147 - .L_146)
.L_146:
        /*0168*/ 	.word	0x00000000


	//----- nvinfo : EIATTR_CBANK_PARAM_SIZE
	.align		4
.L_147:
        /*016c*/ 	.byte	0x03, 0x19
        /*016e*/ 	.short	0x0098


	//----- nvinfo : EIATTR_PARAM_CBANK
	.align		4
        /*0170*/ 	.byte	0x04, 0x0a
        /*0172*/ 	.short	(.L_149 - .L_148)
	.align		4
.L_148:
        /*0174*/ 	.word	index@(.nv.constant0._Z2KVPdS_S_S_S_S_S_S_S_S_S_S_S_S_S_S_S_Piii)
        /*0178*/ 	.short	0x0380
        /*017a*/ 	.short	0x0098


	//----- nvinfo : EIATTR_SW_WAR
	.align		4
.L_149:
        /*017c*/ 	.byte	0x04, 0x36
        /*017e*/ 	.short	(.L_151 - .L_150)
.L_150:
        /*0180*/ 	.word	0x00000008
.L_151:


//--------------------- .nv.info._Z18derive_xy_elem_GPUPdS_S_S_S_S_S_S_Pii --------------------------
	.section	.nv.info._Z18derive_xy_elem_GPUPdS_S_S_S_S_S_S_Pii,"",@"SHT_CUDA_INFO"
	.sectionflags	@""
	.align	4


	//----- nvinfo : EIATTR_CUDA_API_VERSION
	.align		4
        /*0000*/ 	.byte	0x04, 0x37
        /*0002*/ 	.short	(.L_153 - .L_152)
.L_152:
        /*0004*/ 	.word	0x00000082


	//----- nvinfo : EIATTR_KPARAM_INFO
	.align		4
.L_153:
        /*0008*/ 	.byte	0x04, 0x17
        /*000a*/ 	.short	(.L_155 - .L_154)
.L_154:
        /*000c*/ 	.word	0x00000000
        /*0010*/ 	.short	0x0009
        /*0012*/ 	.short	0x0048
        /*0014*/ 	.byte	0x00, 0xf0, 0x11, 0x00


	//----- nvinfo : EIATTR_KPARAM_INFO
	.align		4
.L_155:
        /*0018*/ 	.byte	0x04, 0x17
        /*001a*/ 	.short	(.L_157 - .L_156)
.L_156:
        /*001c*/ 	.word	0x00000000
        /*0020*/ 	.short	0x0008
        /*0022*/ 	.short	0x0040
        /*0024*/ 	.byte	0x00, 0xf5, 0x21, 0x00


	//----- nvinfo : EIATTR_KPARAM_INFO
	.align		4
.L_157:
        /*0028*/ 	.byte	0x04, 0x17
        /*002a*/ 	.short	(.L_159 - .L_158)
.L_158:
        /*002c*/ 	.word	0x00000000
        /*0030*/ 	.short	0x0007
        /*0032*/ 	.short	0x0038
        /*0034*/ 	.byte	0x00, 0xf5, 0x21, 0x00


	//----- nvinfo : EIATTR_KPARAM_INFO
	.align		4
.L_159:
        /*0038*/ 	.byte	0x04, 0x17
        /*003a*/ 	.short	(.L_161 - .L_160)
.L_160:
        /*003c*/ 	.word	0x00000000
        /*0040*/ 	.short	0x0006
        /*0042*/ 	.short	0x0030
        /*0044*/ 	.byte	0x00, 0xf5, 0x21, 0x00


	//----- nvinfo : EIATTR_KPARAM_INFO
	.align		4
.L_161:
        /*0048*/ 	.byte	0x04, 0x17
        /*004a*/ 	.short	(.L_163 - .L_162)
.L_162:
        /*004c*/ 	.word	0x00000000
        /*0050*/ 	.short	0x0005
        /*0052*/ 	.short	0x0028
        /*0054*/ 	.byte	0x00, 0xf5, 0x21, 0x00


	//----- nvinfo : EIATTR_KPARAM_INFO
	.align		4
.L_163:
        /*0058*/ 	.byte	0x04, 0x17
        /*005a*/ 	.short	(.L_165 - .L_164)
.L_164:
        /*005c*/ 	.word	0x00000000
        /*0060*/ 	.short	0x0004
        /*0062*/ 	.short	0x0020
        /*0064*/ 	.byte	0x00, 0xf5, 0x21, 0x00


	//----- nvinfo : EIATTR_KPARAM_INFO
	.align		4
.L_165:
        /*0068*/ 	.byte	0x04, 0x17
        /*006a*/ 	.short	(.L_167 - .L_166)
.L_166:
        /*006c*/ 	.word	0x00000000
        /*0070*/ 	.short	0x0003
        /*0072*/ 	.short	0x0018
        /*0074*/ 	.byte	0x00, 0xf5, 0x21, 0x00


	//----- nvinfo : EIATTR_KPARAM_INFO
	.align		4
.L_167:
        /*0078*/ 	.byte	0x04, 0x17
        /*007a*/ 	.short	(.L_169 - .L_168)
.L_168:
        /*007c*/ 	.word	0x00000000
        /*0080*/ 	.short	0x0002
        /*0082*/ 	.short	0x0010
        /*0084*/ 	.byte	0x00, 0xf5, 0x21, 0x00


	//----- nvinfo : EIATTR_KPARAM_INFO
	.align		4
.L_169:
        /*0088*/ 	.byte	0x04, 0x17
        /*008a*/ 	.short	(.L_171 - .L_170)
.L_170:
        /*008c*/ 	.word	0x00000000
        /*0090*/ 	.short	0x0001
        /*0092*/ 	.short	0x0008
        /*0094*/ 	.byte	0x00, 0xf5, 0x21, 0x00


	//----- nvinfo : EIATTR_KPARAM_INFO
	.align		4
.L_171:
        /*0098*/ 	.byte	0x04, 0x17
        /*009a*/ 	.short	(.L_173 - .L_172)
.L_172:
        /*009c*/ 	.word	0x00000000
        /*00a0*/ 	.short	0x0000
        /*00a2*/ 	.short	0x0000
        /*00a4*/ 	.byte	0x00, 0xf5, 0x21, 0x00


	//----- nvinfo : EIATTR_SPARSE_MMA_MASK
	.align		4
.L_173:
        /*00a8*/ 	.byte	0x03, 0x50
        /*00aa*/ 	.short	0x0000


	//----- nvinfo : EIATTR_MAXREG_COUNT
	.align		4
        /*00ac*/ 	.byte	0x03, 0x1b
        /*00ae*/ 	.short	0x00ff


	//----- nvinfo : EIATTR_MERCURY_ISA_VERSION
	.align		4
        /*00b0*/ 	.byte	0x03, 0x5f
        /*00b2*/ 	.short	0x0101


	//----- nvinfo : EIATTR_VRC_CTA_INIT_COUNT
	.align		4
        /*00b4*/ 	.byte	0x02, 0x4a
	.zero		1
	.zero		1


	//----- nvinfo : EIATTR_EXIT_INSTR_OFFSETS
	.align		4
        /*00b8*/ 	.byte	0x04, 0x1c
        /*00ba*/ 	.short	(.L_175 - .L_174)


	//   ....[0]....
.L_174:
        /*00bc*/ 	.word	0x00000070


	//   ....[1]....
        /*00c0*/ 	.word	0x000005a0


	//----- nvinfo : EIATTR_CBANK_PARAM_SIZE
	.align		4
.L_175:
        /*00c4*/ 	.byte	0x03, 0x19
        /*00c6*/ 	.short	0x004c


	//----- nvinfo : EIATTR_PARAM_CBANK
	.align		4
        /*00c8*/ 	.byte	0x04, 0x0a
        /*00ca*/ 	.short	(.L_177 - .L_176)
	.align		4
.L_176:
        /*00cc*/ 	.word	index@(.nv.constant0._Z18derive_xy_elem_GPUPdS_S_S_S_S_S_S_Pii)
        /*00d0*/ 	.short	0x0380
        /*00d2*/ 	.short	0x004c


	//----- nvinfo : EIATTR_SW_WAR
	.align		4
.L_177:
        /*00d4*/ 	.byte	0x04, 0x36
        /*00d6*/ 	.short	(.L_179 - .L_178)
.L_178:
        /*00d8*/ 	.word	0x00000008
.L_179:


//--------------------- .nv.info._Z13elem2node_GPUPdS_S_PiS_ii --------------------------
	.section	.nv.info._Z13elem2node_GPUPdS_S_PiS_ii,"",@"SHT_CUDA_INFO"
	.sectionflags	@""
	.align	4


	//----- nvinfo : EIATTR_CUDA_API_VERSION
	.align		4
        /*0000*/ 	.byte	0x04, 0x37
        /*0002*/ 	.short	(.L_181 - .L_180)
.L_180:
        /*0004*/ 	.word	0x00000082


	//----- nvinfo : EIATTR_KPARAM_INFO
	.align		4
.L_181:
        /*0008*/ 	.byte	0x04, 0x17
        /*000a*/ 	.short	(.L_183 - .L_182)
.L_182:
        /*000c*/ 	.word	0x00000000
        /*0010*/ 	.short	0x0006
        /*0012*/ 	.short	0x002c
        /*0014*/ 	.byte	0x00, 0xf0, 0x11, 0x00


	//----- nvinfo : EIATTR_KPARAM_INFO
	.align		4
.L_183:
        /*0018*/ 	.byte	0x04, 0x17
        /*001a*/ 	.short	(.L_185 - .L_184)
.L_184:
        /*001c*/ 	.word	0x00000000
        /*0020*/ 	.short	0x0005
        /*0022*/ 	.short	0x0028
        /*0024*/ 	.byte	0x00, 0xf0, 0x11, 0x00


	//----- nvinfo : EIATTR_KPARAM_INFO
	.align		4
.L_185:
        /*0028*/ 	.byte	0x04, 0x17
        /*002a*/ 	.short	(.L_187 - .L_186)
.L_186:
        /*002c*/ 	.word	0x00000000
        /*0030*/ 	.short	0x0004
        /*0032*/ 	.short	0x0020
        /*0034*/ 	.byte	0x00, 0xf5, 0x21, 0x00


	//----- nvinfo : EIATTR_KPARAM_INFO
	.align		4
.L_187:
        /*0038*/ 	.byte	0x04, 0x17
        /*003a*/ 	.short	(.L_189 - .L_188)
.L_188:
        /*003c*/ 	.word	0x00000000
        /*0040*/ 	.short	0x0003
        /*0042*/ 	.short	0x0018
        /*0044*/ 	.byte	0x00, 0xf5, 0x21, 0x00


	//----- nvinfo : EIATTR_KPARAM_INFO
	.align		4
.L_189:
        /*0048*/ 	.byte	0x04, 0x17
        /*004a*/ 	.short	(.L_191 - .L_190)
.L_190:
        /*004c*/ 	.word	0x00000000
        /*0050*/ 	.short	0x0002
        /*0052*/ 	.short	0x0010
        /*0054*/ 	.byte	0x00, 0xf5, 0x21, 0x00


	//----- nvinfo : EIATTR_KPARAM_INFO
	.align		4
.L_191:
        /*0058*/ 	.byte	0x04, 0x17
        /*005a*/ 	.short	(.L_193 - .L_192)
.L_192:
        /*005c*/ 	.word	0x00000000
        /*0060*/ 	.short	0x0001
        /*0062*/ 	.short	0x0008
        /*0064*/ 	.byte	0x00, 0xf5, 0x21, 0x00


	//----- nvinfo : EIATTR_KPARAM_INFO
	.align		4
.L_193:
        /*0068*/ 	.byte	0x04, 0x17
        /*006a*/ 	.short	(.L_195 - .L_194)
.L_194:
        /*006c*/ 	.word	0x00000000
        /*0070*/ 	.short	0x0000
        /*0072*/ 	.short	0x0000
        /*0074*/ 	.byte	0x00, 0xf5, 0x21, 0x00


	//----- nvinfo : EIATTR_SPARSE_MMA_MASK
	.align		4
.L_195:
        /*0078*/ 	.byte	0x03, 0x50
        /*007a*/ 	.short	0x0000


	//----- nvinfo : EIATTR_MAXREG_COUNT
	.align		4
        /*007c*/ 	.byte	0x03, 0x1b
        /*007e*/ 	.short	0x00ff


	//----- nvinfo : EIATTR_NUM_BARRIERS
	.align		4
        /*0080*/ 	.byte	0x02, 0x4c
        /*0082*/ 	.byte	0x01
	.zero		1


	//----- nvinfo : EIATTR_MERCURY_ISA_VERSION
	.align		4
        /*0084*/ 	.byte	0x03, 0x5f
        /*0086*/ 	.short	0x0101


	//----- nvinfo : EIATTR_VRC_CTA_INIT_COUNT
	.align		4
        /*0088*/ 	.byte	0x02, 0x4a
	.zero		1
	.zero		1


	//----- nvinfo : EIATTR_EXIT_INSTR_OFFSETS
	.align		4
        /*008c*/ 	.byte	0x04, 0x1c
        /*008e*/ 	.short	(.L_197 - .L_196)


	//   ....[0]....
.L_196:
        /*0090*/ 	.word	0x00001160


	//----- nvinfo : EIATTR_CRS_STACK_SIZE
	.align		4
.L_197:
        /*0094*/ 	.byte	0x04, 0x1e
        /*0096*/ 	.short	(.L_199 - .L_198)
.L_198:
        /*0098*/ 	.word	0x00000000


	//----- nvinfo : EIATTR_CBANK_PARAM_SIZE
	.align		4
.L_199:
        /*009c*/ 	.byte	0x03, 0x19
        /*009e*/ 	.short	0x0030


	//----- nvinfo : EIATTR_PARAM_CBANK
	.align		4
        /*00a0*/ 	.byte	0x04, 0x0a
        /*00a2*/ 	.short	(.L_201 - .L_200)
	.align		4
.L_200:
        /*00a4*/ 	.word	index@(.nv.constant0._Z13elem2node_GPUPdS_S_PiS_ii)
        /*00a8*/ 	.short	0x0380
        /*00aa*/ 	.short	0x0030


	//----- nvinfo : EIATTR_SW_WAR
	.align		4
.L_201:
        /*00ac*/ 	.byte	0x04, 0x36
        /*00ae*/ 	.short	(.L_203 - .L_202)
.L_202:
        /*00b0*/ 	.word	0x00000008
.L_203:


//--------------------- .nv.callgraph             --------------------------
	.section	.nv.callgraph,"",@"SHT_CUDA_CALLGRAPH"
	.align	4
	.sectionentsize	8
	.align		4
        /*0000*/ 	.word	0x00000000
	.align		4
        /*0004*/ 	.word	0xffffffff
	.align		4
        /*0008*/ 	.word	0x00000000
	.align		4
        /*000c*/ 	.word	0xfffffffe
	.align		4
        /*0010*/ 	.word	0x00000000
	.align		4
        /*0014*/ 	.word	0xfffffffd
	.align		4
        /*0018*/ 	.word	0x00000000
	.align		4
        /*001c*/ 	.word	0xfffffffc


//--------------------- .text._Z9ViscosityPdS_S_S_S_S_dddi --------------------------
	.section	.text._Z9ViscosityPdS_S_S_S_S_dddi,"ax",@progbits
	.align	128
        .global         _Z9ViscosityPdS_S_S_S_S_dddi
        .type           _Z9ViscosityPdS_S_S_S_S_dddi,@function
        .size           _Z9ViscosityPdS_S_S_S_S_dddi,(.L_x_89 - _Z9ViscosityPdS_S_S_S_S_dddi)
        .other          _Z9ViscosityPdS_S_S_S_S_dddi,@"STO_CUDA_ENTRY STV_DEFAULT"
_Z9ViscosityPdS_S_S_S_S_dddi:
.text._Z9ViscosityPdS_S_S_S_S_dddi:
[----:B------:R-:W-:Y:S01]  /*0000*/  LDC R1, c[0x0][0x37c] ;  /* 0x0000df00ff017b82 */ /* 0x000fe20000000800 */
[----:B------:R-:W0:Y:S07]  /*0010*/  S2R R3, SR_TID.X ;  /* 0x0000000000037919 */ /* 0x000e2e0000002100 */
[----:B------:R-:W0:Y:S01]  /*0020*/  S2UR UR4, SR_CTAID.X ;  /* 0x00000000000479c3 */ /* 0x000e220000002500 */
[----:B------:R-:W1:Y:S07]  /*0030*/  LDCU UR5, c[0x0][0x3c8] ;  /* 0x00007900ff0577ac */ /* 0x000e6e0008000800 */
[----:B------:R-:W0:Y:S08]  /*0040*/  LDC R4, c[0x0][0x360] ;  /* 0x0000d800ff047b82 */ /* 0x000e300000000800 */
[----:B------:R-:W2:Y:S08]  /*0050*/  LDC.64 R10, c[0x0][0x390] ;  /* 0x0000e400ff0a7b82 */ /* 0x000eb00000000a00 */
[----:B------:R-:W3:Y:S01]  /*0060*/  LDC.64 R14, c[0x0][0x398] ;  /* 0x0000e600ff0e7b82 */ /* 0x000ee20000000a00 */
[----:B0-----:R-:W-:-:S07]  /*0070*/  IMAD R4, R4, UR4, R3 ;  /* 0x0000000404047c24 */ /* 0x001fce000f8e0203 */
[----:B------:R-:W0:Y:S01]  /*0080*/  LDC.64 R32, c[0x0][0x388] ;  /* 0x0000e200ff207b82 */ /* 0x000e220000000a00 */
[C---:B-1----:R-:W-:Y:S01]  /*0090*/  ISETP.GE.AND P0, PT, R4.reuse, UR5, PT ;  /* 0x0000000504007c0c */ /* 0x042fe2000bf06270 */
[----:B------:R-:W1:Y:S01]  /*00a0*/  LDCU.64 UR4, c[0x0][0x358] ;  /* 0x00006b00ff0477ac */ /* 0x000e620008000a00 */
[----:B--2---:R-:W-:-:S05]  /*00b0*/  IMAD.WIDE R10, R4, 0x8, R10 ;  /* 0x00000008040a7825 */ /* 0x004fca00078e020a */
[----:B------:R-:W2:Y:S01]  /*00c0*/  LDC.64 R30, c[0x0][0x3a8] ;  /* 0x0000ea00ff1e7b82 */ /* 0x000ea20000000a00 */
[----:B---3--:R-:W-:-:S07]  /*00d0*/  IMAD.WIDE R14, R4, 0x8, R14 ;  /* 0x00000008040e7825 */ /* 0x008fce00078e020e */
[----:B------:R-:W3:Y:S01]  /*00e0*/  @!P0 LDC.64 R2, c[0x0][0x380] ;  /* 0x0000e000ff028b82 */ /* 0x000ee20000000a00 */
[----:B-1----:R-:W4:Y:S04]  /*00f0*/  LDG.E.64 R10, desc[UR4][R10.64] ;  /* 0x000000040a0a7981 */ /* 0x002f28000c1e1b00 */
[----:B------:R-:W4:Y:S01]  /*0100*/  LDG.E.64 R14, desc[UR4][R14.64] ;  /* 0x000000040e0e7981 */ /* 0x000f22000c1e1b00 */
[----:B---3--:R-:W-:-:S05]  /*0110*/  @!P0 IMAD.WIDE R2, R4, 0x8, R2 ;  /* 0x0000000804028825 */ /* 0x008fca00078e0202 */
[----:B------:R-:W3:Y:S01]  /*0120*/  @!P0 LDG.E.64 R34, desc[UR4][R2.64] ;  /* 0x0000000402228981 */ /* 0x000ee2000c1e1b00 */
[----:B0-----:R-:W-:-:S06]  /*0130*/  IMAD.WIDE R32, R4, 0x8, R32 ;  /* 0x0000000804207825 */ /* 0x001fcc00078e0220 */
[----:B------:R-:W5:Y:S01]  /*0140*/  LDG.E.64 R32, desc[UR4][R32.64] ;  /* 0x0000000420207981 */ /* 0x000f62000c1e1b00 */
[----:B------:R-:W-:Y:S01]  /*0150*/  BSSY.RECONVERGENT B0, `(.L_x_0) ;  /* 0x000000a000007945 */ /* 0x000fe20003800200 */
[----:B------:R-:W-:Y:S01]  /*0160*/  IMAD.MOV.U32 R5, RZ, RZ, 0x40000000 ;  /* 0x40000000ff057424 */ /* 0x000fe200078e00ff */
[----:B------:R-:W-:Y:S01]  /*0170*/  MOV R0, 0x1f0 ;  /* 0x000001f000007802 */ /* 0x000fe20000000f00 */
[----:B--2---:R-:W-:Y:S01]  /*0180*/  IMAD.WIDE R30, R4, 0x8, R30 ;  /* 0x00000008041e7825 */ /* 0x004fe200078e021e */
[----:B----4-:R-:W-:-:S08]  /*0190*/  DADD R8, R10, R14 ;  /* 0x000000000a087229 */ /* 0x010fd0000000000e */
[----:B------:R-:W-:Y:S02]  /*01a0*/  DMUL R8, R8, 0.5 ;  /* 0x3fe0000008087828 */ /* 0x000fe40000000000 */
[----:B---3--:R-:W-:-:S10]  /*01b0*/  DADD R6, -RZ, |R34| ;  /* 0x00000000ff067229 */ /* 0x008fd40000000522 */
[----:B------:R-:W-:Y:S02]  /*01c0*/  IMAD.MOV.U32 R12, RZ, RZ, R6 ;  /* 0x000000ffff0c7224 */ /* 0x000fe400078e0006 */
[----:B------:R-:W-:-:S07]  /*01d0*/  IMAD.MOV.U32 R6, RZ, RZ, RZ ;  /* 0x000000ffff067224 */ /* 0x000fce00078e00ff */
[----:B-----5:R-:W-:Y:S05]  /*01e0*/  CALL.REL.NOINC `($_Z9ViscosityPdS_S_S_S_S_dddi$__internal_accurate_pow) ;  /* 0x0000002000347944 */ /* 0x020fea0003c00000 */
[----:B------:R-:W-:Y:S05]  /*01f0*/  BSYNC.RECONVERGENT B0 ;  /* 0x0000000000007941 */ /* 0x000fea0003800200 */
.L_x_0:
[C---:B------:R-:W-:Y:S01]  /*0200*/  DADD R2, R34.reuse, 2 ;  /* 0x4000000022027429 */ /* 0x040fe20000000000 */
[----:B------:R-:W-:Y:S01]  /*0210*/  BSSY.RECONVERGENT B0, `(.L_x_1) ;  /* 0x0000011000007945 */ /* 0x000fe20003800200 */
[----:B------:R-:W-:Y:S02]  /*0220*/  DSETP.NEU.AND P0, PT, R34, RZ, PT ;  /* 0x000000ff2200722a */ /* 0x000fe40003f0d000 */
[----:B------:R-:W-:-:S06]  /*0230*/  DADD R10, -RZ, |R32| ;  /* 0x00000000ff0a7229 */ /* 0x000fcc0000000520 */
[----:B------:R-:W-:Y:S01]  /*0240*/  LOP3.LUT R2, R3, 0x7ff00000, RZ, 0xc0, !PT ;  /* 0x7ff0000003027812 */ /* 0x000fe200078ec0ff */
[----:B------:R-:W-:-:S03]  /*0250*/  IMAD.MOV.U32 R3, RZ, RZ, R13 ;  /* 0x000000ffff037224 */ /* 0x000fc600078e000d */
[----:B------:R-:W-:Y:S01]  /*0260*/  ISETP.NE.AND P1, PT, R2, 0x7ff00000, PT ;  /* 0x7ff000000200780c */ /* 0x000fe20003f25270 */
[----:B------:R-:W-:Y:S01]  /*0270*/  IMAD.MOV.U32 R2, RZ, RZ, R6 ;  /* 0x000000ffff027224 */ /* 0x000fe200078e0006 */
[----:B------:R-:W-:Y:S01]  /*0280*/  @!P0 CS2R R2, SRZ ;  /* 0x0000000000028805 */ /* 0x000fe2000001ff00 */
[----:B------:R-:W-:Y:S02]  /*0290*/  IMAD.MOV.U32 R12, RZ, RZ, R10 ;  /* 0x000000ffff0c7224 */ /* 0x000fe400078e000a */
[----:B------:R-:W-:-:S08]  /*02a0*/  IMAD.MOV.U32 R7, RZ, RZ, R11 ;  /* 0x000000ffff077224 */ /* 0x000fd000078e000b */
[----:B------:R-:W-:Y:S05]  /*02b0*/  @P1 BRA `(.L_x_2) ;  /* 0x0000000000181947 */ /* 0x000fea0003800000 */
[----:B------:R-:W-:-:S14]  /*02c0*/  DSETP.NAN.AND P0, PT, R34, R34, PT ;  /* 0x000000222200722a */ /* 0x000fdc0003f08000 */
[----:B------:R-:W-:Y:S01]  /*02d0*/  @P0 DADD R2, R34, 2 ;  /* 0x4000000022020429 */ /* 0x000fe20000000000 */
[----:B------:R-:W-:Y:S10]  /*02e0*/  @P0 BRA `(.L_x_2) ;  /* 0x00000000000c0947 */ /* 0x000ff40003800000 */
[----:B------:R-:W-:-:S14]  /*02f0*/  DSETP.NEU.AND P0, PT, |R34|, +INF , PT ;  /* 0x7ff000002200742a */ /* 0x000fdc0003f0d200 */
[----:B------:R-:W-:Y:S02]  /*0300*/  @!P0 IMAD.MOV.U32 R2, RZ, RZ, 0x0 ;  /* 0x00000000ff028424 */ /* 0x000fe400078e00ff */
[----:B------:R-:W-:-:S07]  /*0310*/  @!P0 IMAD.MOV.U32 R3, RZ, RZ, 0x7ff00000 ;  /* 0x7ff00000ff038424 */ /* 0x000fce00078e00ff */
.L_x_2:
[----:B------:R-:W-:Y:S05]  /*0320*/  BSYNC.RECONVERGENT B0 ;  /* 0x0000000000007941 */ /* 0x000fea0003800200 */
.L_x_1:
[----:B------:R-:W-:Y:S01]  /*0330*/  BSSY.RECONVERGENT B0, `(.L_x_3) ;  /* 0x0000005000007945 */ /* 0x000fe20003800200 */
[----:B------:R-:W-:Y:S01]  /*0340*/  IMAD.MOV.U32 R6, RZ, RZ, RZ ;  /* 0x000000ffff067224 */ /* 0x000fe200078e00ff */
[----:B------:R-:W-:Y:S01]  /*0350*/  MOV R0, 0x380 ;  /* 0x0000038000007802 */ /* 0x000fe20000000f00 */
[----:B------:R-:W-:-:S07]  /*0360*/  IMAD.MOV.U32 R5, RZ, RZ, 0x40000000 ;  /* 0x40000000ff057424 */ /* 0x000fce00078e00ff */
[----:B------:R-:W-:Y:S05]  /*0370*/  CALL.REL.NOINC `($_Z9ViscosityPdS_S_S_S_S_dddi$__internal_accurate_pow) ;  /* 0x0000001c00d07944 */ /* 0x000fea0003c00000 */
[----:B------:R-:W-:Y:S05]  /*0380*/  BSYNC.RECONVERGENT B0 ;  /* 0x0000000000007941 */ /* 0x000fea0003800200 */
.L_x_3:
[C---:B------:R-:W-:Y:S01]  /*0390*/  DADD R10, R32.reuse, 2 ;  /* 0x40000000200a7429 */ /* 0x040fe20000000000 */
[----:B------:R-:W-:Y:S01]  /*03a0*/  BSSY.RECONVERGENT B0, `(.L_x_4) ;  /* 0x0000012000007945 */ /* 0x000fe20003800200 */
[----:B------:R-:W-:Y:S01]  /*03b0*/  DSETP.NEU.AND P1, PT, R32, RZ, PT ;  /* 0x000000ff2000722a */ /* 0x000fe20003f2d000 */
[----:B------:R-:W-:Y:S01]  /*03c0*/  IMAD.MOV.U32 R7, RZ, RZ, R13 ;  /* 0x000000ffff077224 */ /* 0x000fe200078e000d */
[----:B------:R-:W-:Y:S02]  /*03d0*/  DSETP.NEU.AND P3, PT, R34, 1, PT ;  /* 0x3ff000002200742a */ /* 0x000fe40003f6d000 */
[----:B------:R-:W-:-:S04]  /*03e0*/  DSETP.NEU.AND P0, PT, R32, 1, PT ;  /* 0x3ff000002000742a */ /* 0x000fc80003f0d000 */
[----:B------:R-:W-:Y:S02]  /*03f0*/  LOP3.LUT R10, R11, 0x7ff00000, RZ, 0xc0, !PT ;  /* 0x7ff000000b0a7812 */ /* 0x000fe400078ec0ff */
[----:B------:R-:W-:Y:S02]  /*0400*/  FSEL R2, R2, RZ, P3 ;  /* 0x000000ff02027208 */ /* 0x000fe40001800000 */
[----:B------:R-:W-:Y:S01]  /*0410*/  ISETP.NE.AND P2, PT, R10, 0x7ff00000, PT ;  /* 0x7ff000000a00780c */ /* 0x000fe20003f45270 */
[----:B------:R-:W-:Y:S01]  /*0420*/  DADD R10, -RZ, |R8| ;  /* 0x00000000ff0a7229 */ /* 0x000fe20000000508 */
[----:B------:R-:W-:Y:S02]  /*0430*/  FSEL R3, R3, 1.875, P3 ;  /* 0x3ff0000003037808 */ /* 0x000fe40001800000 */
[----:B------:R-:W-:-:S09]  /*0440*/  @!P1 CS2R R6, SRZ ;  /* 0x0000000000069805 */ /* 0x000fd2000001ff00 */
[----:B------:R-:W-:Y:S05]  /*0450*/  @P2 BRA `(.L_x_5) ;  /* 0x0000000000182947 */ /* 0x000fea0003800000 */
[----:B------:R-:W-:-:S14]  /*0460*/  DSETP.NAN.AND P1, PT, R32, R32, PT ;  /* 0x000000202000722a */ /* 0x000fdc0003f28000 */
[----:B------:R-:W-:Y:S01]  /*0470*/  @P1 DADD R6, R32, 2 ;  /* 0x4000000020061429 */ /* 0x000fe20000000000 */
[----:B------:R-:W-:Y:S10]  /*0480*/  @P1 BRA `(.L_x_5) ;  /* 0x00000000000c1947 */ /* 0x000ff40003800000 */
[----:B------:R-:W-:-:S14]  /*0490*/  DSETP.NEU.AND P1, PT, |R32|, +INF , PT ;  /* 0x7ff000002000742a */ /* 0x000fdc0003f2d200 */
[----:B------:R-:W-:Y:S02]  /*04a0*/  @!P1 IMAD.MOV.U32 R6, RZ, RZ, 0x0 ;  /* 0x00000000ff069424 */ /* 0x000fe400078e00ff */
[----:B------:R-:W-:-:S07]  /*04b0*/  @!P1 IMAD.MOV.U32 R7, RZ, RZ, 0x7ff00000 ;  /* 0x7ff00000ff079424 */ /* 0x000fce00078e00ff */
.L_x_5:
[----:B------:R-:W-:Y:S05]  /*04c0*/  BSYNC.RECONVERGENT B0 ;  /* 0x0000000000007941 */ /* 0x000fea0003800200 */
.L_x_4:
[----:B------:R-:W-:Y:S01]  /*04d0*/  FSEL R6, R6, RZ, P0 ;  /* 0x000000ff06067208 */ /* 0x000fe20000000000 */
[----:B------:R-:W-:Y:S01]  /*04e0*/  BSSY.RECONVERGENT B0, `(.L_x_6) ;  /* 0x0000009000007945 */ /* 0x000fe20003800200 */
[----:B------:R-:W-:Y:S01]  /*04f0*/  FSEL R7, R7, 1.875, P0 ;  /* 0x3ff0000007077808 */ /* 0x000fe20000000000 */
[----:B------:R-:W-:Y:S01]  /*0500*/  IMAD.MOV.U32 R12, RZ, RZ, R10 ;  /* 0x000000ffff0c7224 */ /* 0x000fe200078e000a */
[----:B------:R-:W-:Y:S01]  /*0510*/  MOV R0, 0x570 ;  /* 0x0000057000007802 */ /* 0x000fe20000000f00 */
[----:B------:R-:W-:-:S03]  /*0520*/  IMAD.MOV.U32 R5, RZ, RZ, 0x40000000 ;  /* 0x40000000ff057424 */ /* 0x000fc600078e00ff */
[----:B------:R-:W-:Y:S01]  /*0530*/  DADD R2, R2, R6 ;  /* 0x0000000002027229 */ /* 0x000fe20000000006 */
[----:B------:R-:W-:Y:S02]  /*0540*/  IMAD.MOV.U32 R7, RZ, RZ, R11 ;  /* 0x000000ffff077224 */ /* 0x000fe400078e000b */
[----:B------:R-:W-:-:S08]  /*0550*/  IMAD.MOV.U32 R6, RZ, RZ, RZ ;  /* 0x000000ffff067224 */ /* 0x000fd000078e00ff */
[----:B------:R-:W-:Y:S05]  /*0560*/  CALL.REL.NOINC `($_Z9ViscosityPdS_S_S_S_S_dddi$__internal_accurate_pow) ;  /* 0x0000001c00547944 */ /* 0x000fea0003c00000 */
[----:B------:R-:W-:Y:S05]  /*0570*/  BSYNC.RECONVERGENT B0 ;  /* 0x0000000000007941 */ /* 0x000fea0003800200 */
.L_x_6:
[C---:B------:R-:W-:Y:S01]  /*0580*/  DADD R10, R8.reuse, 2 ;  /* 0x40000000080a7429 */ /* 0x040fe20000000000 */
[----:B------:R-:W-:Y:S01]  /*0590*/  BSSY.RECONVERGENT B0, `(.L_x_7) ;  /* 0x000000e000007945 */ /* 0x000fe20003800200 */
[C---:B------:R-:W-:Y:S01]  /*05a0*/  DSETP.NEU.AND P1, PT, R8.reuse, RZ, PT ;  /* 0x000000ff0800722a */ /* 0x040fe20003f2d000 */
[----:B------:R-:W-:Y:S01]  /*05b0*/  IMAD.MOV.U32 R7, RZ, RZ, R13 ;  /* 0x000000ffff077224 */ /* 0x000fe200078e000d */
[----:B------:R-:W-:-:S06]  /*05c0*/  DSETP.NEU.AND P0, PT, R8, 1, PT ;  /* 0x3ff000000800742a */ /* 0x000fcc0003f0d000 */
[----:B------:R-:W-:-:S04]  /*05d0*/  LOP3.LUT R10, R11, 0x7ff00000, RZ, 0xc0, !PT ;  /* 0x7ff000000b0a7812 */ /* 0x000fc800078ec0ff */
[----:B------:R-:W-:Y:S02]  /*05e0*/  ISETP.NE.AND P2, PT, R10, 0x7ff00000, PT ;  /* 0x7ff000000a00780c */ /* 0x000fe40003f45270 */
[----:B------:R-:W-:-:S11]  /*05f0*/  @!P1 CS2R R6, SRZ ;  /* 0x0000000000069805 */ /* 0x000fd6000001ff00 */
[----:B------:R-:W-:Y:S05]  /*0600*/  @P2 BRA `(.L_x_8) ;  /* 0x0000000000182947 */ /* 0x000fea0003800000 */
[----:B------:R-:W-:-:S14]  /*0610*/  DSETP.NAN.AND P1, PT, R8, R8, PT ;  /* 0x000000080800722a */ /* 0x000fdc0003f28000 */
[----:B------:R-:W-:Y:S01]  /*0620*/  @P1 DADD R6, R8, 2 ;  /* 0x4000000008061429 */ /* 0x000fe20000000000 */
[----:B------:R-:W-:Y:S10]  /*0630*/  @P1 BRA `(.L_x_8) ;  /* 0x00000000000c1947 */ /* 0x000ff40003800000 */
[----:B------:R-:W-:-:S14]  /*0640*/  DSETP.NEU.AND P1, PT, |R8|, +INF , PT ;  /* 0x7ff000000800742a */ /* 0x000fdc0003f2d200 */
[----:B------:R-:W-:Y:S02]  /*0650*/  @!P1 IMAD.MOV.U32 R6, RZ, RZ, 0x0 ;  /* 0x00000000ff069424 */ /* 0x000fe400078e00ff */
[----:B------:R-:W-:-:S07]  /*0660*/  @!P1 IMAD.MOV.U32 R7, RZ, RZ, 0x7ff00000 ;  /* 0x7ff00000ff079424 */ /* 0x000fce00078e00ff */
.L_x_8:
[----:B------:R-:W-:Y:S05]  /*0670*/  BSYNC.RECONVERGENT B0 ;  /* 0x0000000000007941 */ /* 0x000fea0003800200 */
.L_x_7:
[----:B------:R-:W-:Y:S01]  /*0680*/  FSEL R6, R6, RZ, P0 ;  /* 0x000000ff06067208 */ /* 0x000fe20000000000 */
[----:B------:R-:W-:Y:S01]  /*0690*/  BSSY.RECONVERGENT B0, `(.L_x_9) ;  /* 0x000006f000007945 */ /* 0x000fe20003800200 */
[----:B------:R-:W-:-:S06]  /*06a0*/  FSEL R7, R7, 1.875, P0 ;  /* 0x3ff0000007077808 */ /* 0x000fcc0000000000 */
[----:B------:R-:W-:-:S08]  /*06b0*/  DADD R2, R2, R6 ;  /* 0x0000000002027229 */ /* 0x000fd00000000006 */
[----:B------:R-:W-:Y:S01]  /*06c0*/  DFMA R8, R34, R32, R2 ;  /* 0x000000202208722b */ /* 0x000fe20000000002 */
[----:B------:R-:W-:Y:S02]  /*06d0*/  IMAD.MOV.U32 R2, RZ, RZ, 0x1e900000 ;  /* 0x1e900000ff027424 */ /* 0x000fe400078e00ff */
[----:B------:R-:W-:-:S05]  /*06e0*/  IMAD.MOV.U32 R3, RZ, RZ, 0x42c6bcc4 ;  /* 0x42c6bcc4ff037424 */ /* 0x000fca00078e00ff */
[----:B------:R-:W-:-:S14]  /*06f0*/  DSETP.GT.AND P0, PT, R8, RZ, PT ;  /* 0x000000ff0800722a */ /* 0x000fdc0003f04000 */
[----:B------:R-:W-:Y:S05]  /*0700*/  @!P0 BRA `(.L_x_10) ;  /* 0x00000004009c8947 */ /* 0x000fea0003800000 */
[----:B------:R-:W5:Y:S01]  /*0710*/  LDG.E.64 R30, desc[UR4][R30.64] ;  /* 0x000000041e1e7981 */ /* 0x000f62000c1e1b00 */
[----:B------:R-:W0:Y:S01]  /*0720*/  LDC.64 R14, c[0x0][0x3c0] ;  /* 0x0000f000ff0e7b82 */ /* 0x000e220000000a00 */
[----:B------:R-:W-:Y:S01]  /*0730*/  IMAD.MOV.U32 R2, RZ, RZ, 0x1 ;  /* 0x00000001ff027424 */ /* 0x000fe200078e00ff */
[----:B0-----:R-:W-:-:S06]  /*0740*/  DADD R6, R14, R14 ;  /* 0x000000000e067229 */ /* 0x001fcc000000000e */
[----:B------:R-:W0:Y:S02]  /*0750*/  MUFU.RCP64H R3, R7 ;  /* 0x0000000700037308 */ /* 0x000e240000001800 */
[----:B0-----:R-:W-:-:S08]  /*0760*/  DFMA R10, -R6, R2, 1 ;  /* 0x3ff00000060a742b */ /* 0x001fd00000000102 */
[----:B------:R-:W-:-:S08]  /*0770*/  DFMA R10, R10, R10, R10 ;  /* 0x0000000a0a0a722b */ /* 0x000fd0000000000a */
[----:B------:R-:W-:Y:S02]  /*0780*/  DFMA R2, R2, R10, R2 ;  /* 0x0000000a0202722b */ /* 0x000fe40000000002 */
[----:B------:R-:W-:-:S06]  /*0790*/  DADD R10, R14, -1 ;  /* 0xbff000000e0a7429 */ /* 0x000fcc0000000000 */
[----:B------:R-:W-:-:S04]  /*07a0*/  DFMA R12, -R6, R2, 1 ;  /* 0x3ff00000060c742b */ /* 0x000fc80000000102 */
[----:B------:R-:W-:-:S04]  /*07b0*/  FSETP.GEU.AND P1, PT, |R11|, 6.5827683646048100446e-37, PT ;  /* 0x036000000b00780b */ /* 0x000fc80003f2e200 */
[----:B------:R-:W-:-:S08]  /*07c0*/  DFMA R2, R2, R12, R2 ;  /* 0x0000000c0202722b */ /* 0x000fd00000000002 */
[----:B------:R-:W-:-:S08]  /*07d0*/  DMUL R12, R10, R2 ;  /* 0x000000020a0c7228 */ /* 0x000fd00000000000 */
[----:B------:R-:W-:-:S08]  /*07e0*/  DFMA R14, -R6, R12, R10 ;  /* 0x0000000c060e722b */ /* 0x000fd0000000010a */
[----:B------:R-:W-:-:S10]  /*07f0*/  DFMA R2, R2, R14, R12 ;  /* 0x0000000e0202722b */ /* 0x000fd4000000000c */
[----:B------:R-:W-:-:S05]  /*0800*/  FFMA R0, RZ, R7, R3 ;  /* 0x00000007ff007223 */ /* 0x000fca0000000003 */
[----:B------:R-:W-:-:S13]  /*0810*/  FSETP.GT.AND P0, PT, |R0|, 1.469367938527859385e-39, PT ;  /* 0x001000000000780b */ /* 0x000fda0003f04200 */
[----:B------:R-:W-:Y:S05]  /*0820*/  @P0 BRA P1, `(.L_x_11) ;  /* 0x0000000000100947 */ /* 0x000fea0000800000 */
[----:B------:R-:W-:-:S07]  /*0830*/  MOV R0, 0x850 ;  /* 0x0000085000007802 */ /* 0x000fce0000000f00 */
[----:B-----5:R-:W-:Y:S05]  /*0840*/  CALL.REL.NOINC `($__internal_0_$__cuda_sm20_div_rn_f64_full) ;  /* 0x0000001400307944 */ /* 0x020fea0003c00000 */
[----:B------:R-:W-:Y:S02]  /*0850*/  IMAD.MOV.U32 R2, RZ, RZ, R16 ;  /* 0x000000ffff027224 */ /* 0x000fe400078e0010 */
[----:B------:R-:W-:-:S07]  /*0860*/  IMAD.MOV.U32 R3, RZ, RZ, R17 ;  /* 0x000000ffff037224 */ /* 0x000fce00078e0011 */
.L_x_11:
[----:B------:R-:W-:Y:S01]  /*0870*/  SHF.R.U32.HI R0, RZ, 0x14, R3 ;  /* 0x00000014ff007819 */ /* 0x000fe20000011603 */
[----:B------:R-:W-:Y:S01]  /*0880*/  BSSY.RECONVERGENT B1, `(.L_x_12) ;  /* 0x000000b000017945 */ /* 0x000fe20003800200 */
[----:B------:R-:W-:Y:S02]  /*0890*/  IMAD.MOV.U32 R12, RZ, RZ, R8 ;  /* 0x000000ffff0c7224 */ /* 0x000fe400078e0008 */
[----:B------:R-:W-:Y:S01]  /*08a0*/  LOP3.LUT R0, R0, 0x7ff, RZ, 0xc0, !PT ;  /* 0x000007ff00007812 */ /* 0x000fe200078ec0ff */
[----:B------:R-:W-:Y:S02]  /*08b0*/  IMAD.MOV.U32 R7, RZ, RZ, R9 ;  /* 0x000000ffff077224 */ /* 0x000fe400078e0009 */
[----:B------:R-:W-:Y:S02]  /*08c0*/  IMAD.MOV.U32 R6, RZ, RZ, R2 ;  /* 0x000000ffff067224 */ /* 0x000fe400078e0002 */
[----:B------:R-:W-:Y:S01]  /*08d0*/  VIADD R33, R0, 0xfffffc0c ;  /* 0xfffffc0c00217836 */ /* 0x000fe20000000000 */
[----:B------:R-:W-:Y:S01]  /*08e0*/  MOV R0, 0x930 ;  /* 0x0000093000007802 */ /* 0x000fe20000000f00 */
[----:B------:R-:W-:-:S03]  /*08f0*/  IMAD.MOV.U32 R5, RZ, RZ, R3 ;  /* 0x000000ffff057224 */ /* 0x000fc600078e0003 */
[CC--:B------:R-:W-:Y:S02]  /*0900*/  SHF.L.U64.HI R32, R2.reuse, R33.reuse, R3 ;  /* 0x0000002102207219 */ /* 0x0c0fe40000010203 */
[----:B------:R-:W-:-:S07]  /*0910*/  SHF.L.U32 R33, R2, R33, RZ ;  /* 0x0000002102217219 */ /* 0x000fce00000006ff */
[----:B-----5:R-:W-:Y:S05]  /*0920*/  CALL.REL.NOINC `($_Z9ViscosityPdS_S_S_S_S_dddi$__internal_accurate_pow) ;  /* 0x0000001800647944 */ /* 0x020fea0003c00000 */
[----:B------:R-:W-:Y:S05]  /*0930*/  BSYNC.RECONVERGENT B1 ;  /* 0x0000000000017941 */ /* 0x000fea0003800200 */
.L_x_12:
[----:B------:R-:W0:Y:S01]  /*0940*/  FRND.F64.TRUNC R10, R2 ;  /* 0x00000002000a7313 */ /* 0x000e22000030d800 */
[----:B------:R-:W-:Y:S01]  /*0950*/  DADD R14, R8, R2 ;  /* 0x00000000080e7229 */ /* 0x000fe20000000002 */
[----:B------:R-:W-:Y:S01]  /*0960*/  IMAD.MOV.U32 R7, RZ, RZ, R13 ;  /* 0x000000ffff077224 */ /* 0x000fe200078e000d */
[----:B------:R-:W-:Y:S01]  /*0970*/  ISETP.EQ.U32.AND P0, PT, R33, RZ, PT ;  /* 0x000000ff2100720c */ /* 0x000fe20003f02070 */
[----:B------:R-:W-:Y:S01]  /*0980*/  BSSY.RECONVERGENT B1, `(.L_x_13) ;  /* 0x0000022000017945 */ /* 0x000fe20003800200 */
[----:B------:R-:W-:-:S04]  /*0990*/  ISETP.GE.AND P1, PT, R9, RZ, PT ;  /* 0x000000ff0900720c */ /* 0x000fc80003f26270 */
[----:B------:R-:W-:Y:S02]  /*09a0*/  ISETP.EQ.AND.EX P0, PT, R32, -0x80000000, !P1, P0 ;  /* 0x800000002000780c */ /* 0x000fe40004f02300 */
[----:B------:R-:W-:Y:S01]  /*09b0*/  LOP3.LUT R14, R15, 0x7ff00000, RZ, 0xc0, !PT ;  /* 0x7ff000000f0e7812 */ /* 0x000fe200078ec0ff */
[----:B0-----:R-:W-:-:S03]  /*09c0*/  DSETP.NEU.AND P2, PT, R2, R10, PT ;  /* 0x0000000a0200722a */ /* 0x001fc60003f4d000 */
[----:B------:R-:W-:Y:S01]  /*09d0*/  ISETP.NE.AND P3, PT, R14, 0x7ff00000, PT ;  /* 0x7ff000000e00780c */ /* 0x000fe20003f65270 */
[----:B------:R-:W-:-:S10]  /*09e0*/  DADD R10, -RZ, -R6 ;  /* 0x00000000ff0a7229 */ /* 0x000fd40000000906 */
[----:B------:R-:W-:Y:S02]  /*09f0*/  FSEL R6, R10, R6, P0 ;  /* 0x000000060a067208 */ /* 0x000fe40000000000 */
[----:B------:R-:W-:Y:S02]  /*0a00*/  FSEL R7, R11, R13, P0 ;  /* 0x0000000d0b077208 */ /* 0x000fe40000000000 */
[----:B------:R-:W-:Y:S02]  /*0a10*/  @P2 FSEL R6, R6, RZ, P1 ;  /* 0x000000ff06062208 */ /* 0x000fe40000800000 */
[----:B------:R-:W-:Y:S01]  /*0a20*/  @P2 FSEL R7, R7, -QNAN , P1 ;  /* 0xfff8000007072808 */ /* 0x000fe20000800000 */
[----:B------:R-:W-:Y:S06]  /*0a30*/  @P3 BRA `(.L_x_14) ;  /* 0x0000000000583947 */ /* 0x000fec0003800000 */
[----:B------:R-:W-:-:S14]  /*0a40*/  DSETP.NAN.AND P1, PT, R2, R2, PT ;  /* 0x000000020200722a */ /* 0x000fdc0003f28000 */
[----:B------:R-:W-:Y:S01]  /*0a50*/  @P1 DADD R6, R8, R2 ;  /* 0x0000000008061229 */ /* 0x000fe20000000002 */
[----:B------:R-:W-:Y:S10]  /*0a60*/  @P1 BRA `(.L_x_14) ;  /* 0x00000000004c1947 */ /* 0x000ff40003800000 */
[----:B------:R-:W-:-:S06]  /*0a70*/  DSETP.NEU.AND P2, PT, |R2|, +INF , PT ;  /* 0x7ff000000200742a */ /* 0x000fcc0003f4d200 */
[----:B------:R-:W-:-:S08]  /*0a80*/  ISETP.GE.OR P3, PT, R3, RZ, P2 ;  /* 0x000000ff0300720c */ /* 0x000fd00001766670 */
[----:B------:R-:W-:Y:S01]  /*0a90*/  @!P2 DSETP.GT.AND P1, PT, R8, 1, PT ;  /* 0x3ff000000800a42a */ /* 0x000fe20003f24000 */
[----:B------:R-:W-:-:S05]  /*0aa0*/  @!P2 IMAD.MOV.U32 R6, RZ, RZ, RZ ;  /* 0x000000ffff06a224 */ /* 0x000fca00078e00ff */
[----:B------:R-:W-:-:S04]  /*0ab0*/  @!P2 SEL R0, RZ, 0x7ff00000, !P1 ;  /* 0x7ff00000ff00a807 */ /* 0x000fc80004800000 */
[----:B------:R-:W-:-:S05]  /*0ac0*/  @!P3 LOP3.LUT R0, R0, 0x7ff00000, RZ, 0x3c, !PT ;  /* 0x7ff000000000b812 */ /* 0x000fca00078e3cff */
[----:B------:R-:W-:Y:S01]  /*0ad0*/  @!P2 IMAD.MOV.U32 R7, RZ, RZ, R0 ;  /* 0x000000ffff07a224 */ /* 0x000fe200078e0000 */
[----:B------:R-:W-:Y:S06]  /*0ae0*/  @!P2 BRA `(.L_x_14) ;  /* 0x00000000002ca947 */ /* 0x000fec0003800000 */
[----:B------:R-:W-:Y:S01]  /*0af0*/  DSETP.NEU.AND P1, PT, R8, +INF , PT ;  /* 0x7ff000000800742a */ /* 0x000fe20003f2d000 */
[----:B------:R-:W-:-:S13]  /*0b00*/  PLOP3.LUT P2, PT, PT, PT, PT, 0x8, 0x80 ;  /* 0x000000000080781c */ /* 0x000fda0003f4e170 */
[----:B------:R-:W-:Y:S01]  /*0b10*/  @!P1 PLOP3.LUT P2, PT, P0, PT, PT, 0x80, 0x8 ;  /* 0x000000000008981c */ /* 0x000fe2000074f070 */
[----:B------:R-:W-:Y:S01]  /*0b20*/  @!P1 IMAD.MOV.U32 R6, RZ, RZ, RZ ;  /* 0x000000ffff069224 */ /* 0x000fe200078e00ff */
[C---:B------:R-:W-:Y:S02]  /*0b30*/  @!P1 ISETP.GE.AND P0, PT, R3.reuse, RZ, PT ;  /* 0x000000ff0300920c */ /* 0x040fe40003f06270 */
[----:B------:R-:W-:Y:S02]  /*0b40*/  @!P1 LOP3.LUT R5, R3, 0x7fffffff, RZ, 0xc0, !PT ;  /* 0x7fffffff03059812 */ /* 0x000fe400078ec0ff */
[----:B------:R-:W-:Y:S02]  /*0b50*/  @!P1 SEL R0, RZ, 0x7ff00000, !P0 ;  /* 0x7ff00000ff009807 */ /* 0x000fe40004000000 */
[----:B------:R-:W-:Y:S02]  /*0b60*/  @!P1 ISETP.NE.AND P0, PT, R5, 0x3fe00000, PT ;  /* 0x3fe000000500980c */ /* 0x000fe40003f05270 */
[----:B------:R-:W-:-:S04]  /*0b70*/  @!P1 IADD3 R5, PT, PT, R0, -0x80000000, RZ ;  /* 0x8000000000059810 */ /* 0x000fc80007ffe0ff */
[----:B------:R-:W-:-:S05]  /*0b80*/  @P2 SEL R0, R5, R0, P0 ;  /* 0x0000000005002207 */ /* 0x000fca0000000000 */
[----:B------:R-:W-:-:S07]  /*0b90*/  @!P1 IMAD.MOV.U32 R7, RZ, RZ, R0 ;  /* 0x000000ffff079224 */ /* 0x000fce00078e0000 */
.L_x_14:
[----:B------:R-:W-:Y:S05]  /*0ba0*/  BSYNC.RECONVERGENT B1 ;  /* 0x0000000000017941 */ /* 0x000fea0003800200 */
.L_x_13:
[----:B------:R-:W-:Y:S01]  /*0bb0*/  DADD R6, R6, R6 ;  /* 0x0000000006067229 */ /* 0x000fe20000000006 */
[----:B------:R-:W-:Y:S01]  /*0bc0*/  BSSY.RECONVERGENT B1, `(.L_x_10) ;  /* 0x000001b000017945 */ /* 0x000fe20003800200 */
[----:B------:R-:W-:Y:S02]  /*0bd0*/  DSETP.NEU.AND P0, PT, R8, 1, PT ;  /* 0x3ff000000800742a */ /* 0x000fe40003f0d000 */
[----:B------:R-:W-:Y:S01]  /*0be0*/  DSETP.NEU.AND P1, PT, R2, RZ, PT ;  /* 0x000000ff0200722a */ /* 0x000fe20003f2d000 */
[----:B------:R-:W-:-:S05]  /*0bf0*/  IMAD.MOV.U32 R2, RZ, RZ, 0x1 ;  /* 0x00000001ff027424 */ /* 0x000fca00078e00ff */
[----:B------:R-:W-:Y:S02]  /*0c00*/  FSEL R7, R7, 2, P0 ;  /* 0x4000000007077808 */ /* 0x000fe40000000000 */
[----:B------:R-:W-:Y:S02]  /*0c10*/  FSEL R6, R6, RZ, P0 ;  /* 0x000000ff06067208 */ /* 0x000fe40000000000 */
[----:B------:R-:W-:Y:S02]  /*0c20*/  FSEL R7, R7, 2, P1 ;  /* 0x4000000007077808 */ /* 0x000fe40000800000 */
[----:B------:R-:W-:Y:S02]  /*0c30*/  FSEL R6, R6, RZ, P1 ;  /* 0x000000ff06067208 */ /* 0x000fe40000800000 */
[----:B------:R-:W0:Y:S01]  /*0c40*/  MUFU.RCP64H R3, R7 ;  /* 0x0000000700037308 */ /* 0x000e220000001800 */
[----:B------:R-:W-:-:S03]  /*0c50*/  FSETP.GEU.AND P1, PT, |R31|, 6.5827683646048100446e-37, PT ;  /* 0x036000001f00780b */ /* 0x000fc60003f2e200 */
[----:B0-----:R-:W-:-:S08]  /*0c60*/  DFMA R8, -R6, R2, 1 ;  /* 0x3ff000000608742b */ /* 0x001fd00000000102 */
[----:B------:R-:W-:-:S08]  /*0c70*/  DFMA R8, R8, R8, R8 ;  /* 0x000000080808722b */ /* 0x000fd00000000008 */
[----:B------:R-:W-:-:S08]  /*0c80*/  DFMA R8, R2, R8, R2 ;  /* 0x000000080208722b */ /* 0x000fd00000000002 */
[----:B------:R-:W-:-:S08]  /*0c90*/  DFMA R2, -R6, R8, 1 ;  /* 0x3ff000000602742b */ /* 0x000fd00000000108 */
[----:B------:R-:W-:-:S08]  /*0ca0*/  DFMA R2, R8, R2, R8 ;  /* 0x000000020802722b */ /* 0x000fd00000000008 */
[----:B------:R-:W-:-:S08]  /*0cb0*/  DMUL R8, R30, R2 ;  /* 0x000000021e087228 */ /* 0x000fd00000000000 */
[----:B------:R-:W-:-:S08]  /*0cc0*/  DFMA R10, -R6, R8, R30 ;  /* 0x00000008060a722b */ /* 0x000fd0000000011e */
[----:B------:R-:W-:-:S10]  /*0cd0*/  DFMA R2, R2, R10, R8 ;  /* 0x0000000a0202722b */ /* 0x000fd40000000008 */
[----:B------:R-:W-:-:S05]  /*0ce0*/  FFMA R0, RZ, R7, R3 ;  /* 0x00000007ff007223 */ /* 0x000fca0000000003 */
[----:B------:R-:W-:-:S13]  /*0cf0*/  FSETP.GT.AND P0, PT, |R0|, 1.469367938527859385e-39, PT ;  /* 0x001000000000780b */ /* 0x000fda0003f04200 */
[----:B------:R-:W-:Y:S05]  /*0d00*/  @P0 BRA P1, `(.L_x_15) ;  /* 0x0000000000180947 */ /* 0x000fea0000800000 */
[----:B------:R-:W-:Y:S01]  /*0d10*/  IMAD.MOV.U32 R10, RZ, RZ, R30 ;  /* 0x000000ffff0a7224 */ /* 0x000fe200078e001e */
[----:B------:R-:W-:Y:S01]  /*0d20*/  MOV R0, 0xd50 ;  /* 0x00000d5000007802 */ /* 0x000fe20000000f00 */
[----:B------:R-:W-:-:S07]  /*0d30*/  IMAD.MOV.U32 R11, RZ, RZ, R31 ;  /* 0x000000ffff0b7224 */ /* 0x000fce00078e001f */
[----:B------:R-:W-:Y:S05]  /*0d40*/  CALL.REL.NOINC `($__internal_0_$__cuda_sm20_div_rn_f64_full) ;  /* 0x0000000c00f07944 */ /* 0x000fea0003c00000 */
[----:B------:R-:W-:Y:S02]  /*0d50*/  IMAD.MOV.U32 R2, RZ, RZ, R16 ;  /* 0x000000ffff027224 */ /* 0x000fe400078e0010 */
[----:B------:R-:W-:-:S07]  /*0d60*/  IMAD.MOV.U32 R3, RZ, RZ, R17 ;  /* 0x000000ffff037224 */ /* 0x000fce00078e0011 */
.L_x_15:
[----:B------:R-:W-:Y:S05]  /*0d70*/  BSYNC.RECONVERGENT B1 ;  /* 0x0000000000017941 */ /* 0x000fea0003800200 */
.L_x_10:
[----:B------:R-:W-:Y:S05]  /*0d80*/  BSYNC.RECONVERGENT B0 ;  /* 0x0000000000007941 */ /* 0x000fea0003800200 */
.L_x_9:
[----:B------:R-:W0:Y:S02]  /*0d90*/  LDCU UR6, c[0x0][0x3c8] ;  /* 0x00007900ff0677ac */ /* 0x000e240008000800 */
[----:B0-----:R-:W-:-:S13]  /*0da0*/  ISETP.GE.AND P0, PT, R4, UR6, PT ;  /* 0x0000000604007c0c */ /* 0x001fda000bf06270 */
[----:B------:R-:W-:Y:S05]  /*0db0*/  @P0 EXIT ;  /* 0x000000000000094d */ /* 0x000fea0003800000 */
[----:B------:R-:W-:Y:S01]  /*0dc0*/  ISETP.GT.AND P0, PT, R3, 0xfffff, PT ;  /* 0x000fffff0300780c */ /* 0x000fe20003f04270 */
[----:B------:R-:W-:Y:S01]  /*0dd0*/  IMAD.MOV.U32 R5, RZ, RZ, R3 ;  /* 0x000000ffff057224 */ /* 0x000fe200078e0003 */
[----:B------:R-:W-:Y:S01]  /*0de0*/  BSSY.RECONVERGENT B0, `(.L_x_16) ;  /* 0x0000050000007945 */ /* 0x000fe20003800200 */
[----:B------:R-:W-:-:S10]  /*0df0*/  IMAD.MOV.U32 R10, RZ, RZ, R2 ;  /* 0x000000ffff0a7224 */ /* 0x000fd400078e0002 */
[----:B------:R-:W-:-:S10]  /*0e00*/  @!P0 DMUL R2, R2, 1.80143985094819840000e+16 ;  /* 0x4350000002028828 */ /* 0x000fd40000000000 */
[----:B------:R-:W-:Y:S02]  /*0e10*/  @!P0 IMAD.MOV.U32 R5, RZ, RZ, R3 ;  /* 0x000000ffff058224 */ /* 0x000fe400078e0003 */
[----:B------:R-:W-:Y:S02]  /*0e20*/  @!P0 IMAD.MOV.U32 R10, RZ, RZ, R2 ;  /* 0x000000ffff0a8224 */ /* 0x000fe400078e0002 */
[----:B------:R-:W-:-:S05]  /*0e30*/  VIADD R0, R5, 0xffffffff ;  /* 0xffffffff05007836 */ /* 0x000fca0000000000 */
[----:B------:R-:W-:Y:S01]  /*0e40*/  ISETP.GT.U32.AND P1, PT, R0, 0x7feffffe, PT ;  /* 0x7feffffe0000780c */ /* 0x000fe20003f24070 */
[----:B------:R-:W-:Y:S02]  /*0e50*/  IMAD.MOV.U32 R0, RZ, RZ, -0x3ff ;  /* 0xfffffc01ff007424 */ /* 0x000fe400078e00ff */
[----:B------:R-:W-:-:S10]  /*0e60*/  @!P0 IMAD.MOV.U32 R0, RZ, RZ, -0x435 ;  /* 0xfffffbcbff008424 */ /* 0x000fd400078e00ff */
[----:B------:R-:W-:Y:S05]  /*0e70*/  @P1 BRA `(.L_x_17) ;  /* 0x0000000400001947 */ /* 0x000fea0003800000 */
[C---:B------:R-:W-:Y:S01]  /*0e80*/  LOP3.LUT R2, R5.reuse, 0xfffff, RZ, 0xc0, !PT ;  /* 0x000fffff05027812 */ /* 0x040fe200078ec0ff */
[----:B------:R-:W-:Y:S01]  /*0e90*/  IMAD.MOV.U32 R6, RZ, RZ, RZ ;  /* 0x000000ffff067224 */ /* 0x000fe200078e00ff */
[----:B------:R-:W-:Y:S01]  /*0ea0*/  UMOV UR6, 0x3ae80f1e ;  /* 0x3ae80f1e00067882 */ /* 0x000fe20000000000 */
[----:B------:R-:W-:Y:S01]  /*0eb0*/  IMAD.MOV.U32 R14, RZ, RZ, -0x748574fc ;  /* 0x8b7a8b04ff0e7424 */ /* 0x000fe200078e00ff */
[----:B------:R-:W-:Y:S01]  /*0ec0*/  LOP3.LUT R11, R2, 0x3ff00000, RZ, 0xfc, !PT ;  /* 0x3ff00000020b7812 */ /* 0x000fe200078efcff */
[----:B------:R-:W-:Y:S01]  /*0ed0*/  IMAD.MOV.U32 R15, RZ, RZ, 0x3ed0ee25 ;  /* 0x3ed0ee25ff0f7424 */ /* 0x000fe200078e00ff */
[----:B------:R-:W-:Y:S01]  /*0ee0*/  UMOV UR7, 0x3eb1380b ;  /* 0x3eb1380b00077882 */ /* 0x000fe20000000000 */
[----:B------:R-:W-:Y:S01]  /*0ef0*/  LEA.HI R0, R5, R0, RZ, 0xc ;  /* 0x0000000005007211 */ /* 0x000fe200078f60ff */
[----:B------:R-:W-:Y:S01]  /*0f00*/  IMAD.MOV.U32 R17, RZ, RZ, 0x43300000 ;  /* 0x43300000ff117424 */ /* 0x000fe200078e00ff */
[----:B------:R-:W-:Y:S01]  /*0f10*/  ISETP.GE.U32.AND P0, PT, R11, 0x3ff6a09f, PT ;  /* 0x3ff6a09f0b00780c */ /* 0x000fe20003f06070 */
[----:B------:R-:W-:Y:S01]  /*0f20*/  UMOV UR8, 0x80000000 ;  /* 0x8000000000087882 */ /* 0x000fe20000000000 */
[----:B------:R-:W-:-:S11]  /*0f30*/  UMOV UR9, 0x43300000 ;  /* 0x4330000000097882 */ /* 0x000fd60000000000 */
[----:B------:R-:W-:Y:S02]  /*0f40*/  @P0 VIADD R3, R11, 0xfff00000 ;  /* 0xfff000000b030836 */ /* 0x000fe40000000000 */
[----:B------:R-:W-:Y:S02]  /*0f50*/  @P0 VIADD R0, R0, 0x1 ;  /* 0x0000000100000836 */ /* 0x000fe40000000000 */
[----:B------:R-:W-:-:S03]  /*0f60*/  @P0 IMAD.MOV.U32 R11, RZ, RZ, R3 ;  /* 0x000000ffff0b0224 */ /* 0x000fc600078e0003 */
[----:B------:R-:W-:-:S03]  /*0f70*/  LOP3.LUT R16, R0, 0x80000000, RZ, 0x3c, !PT ;  /* 0x8000000000107812 */ /* 0x000fc600078e3cff */
[C---:B------:R-:W-:Y:S02]  /*0f80*/  DADD R12, R10.reuse, 1 ;  /* 0x3ff000000a0c7429 */ /* 0x040fe40000000000 */
[----:B------:R-:W-:Y:S02]  /*0f90*/  DADD R10, R10, -1 ;  /* 0xbff000000a0a7429 */ /* 0x000fe40000000000 */
[----:B------:R-:W-:Y:S01]  /*0fa0*/  DADD R16, R16, -UR8 ;  /* 0x8000000810107e29 */ /* 0x000fe20008000000 */
[----:B------:R-:W-:Y:S01]  /*0fb0*/  UMOV UR8, 0xfefa39ef ;  /* 0xfefa39ef00087882 */ /* 0x000fe20000000000 */
[----:B------:R-:W0:Y:S01]  /*0fc0*/  MUFU.RCP64H R7, R13 ;  /* 0x0000000d00077308 */ /* 0x000e220000001800 */
[----:B------:R-:W-:Y:S01]  /*0fd0*/  UMOV UR9, 0x3fe62e42 ;  /* 0x3fe62e4200097882 */ /* 0x000fe20000000000 */
[----:B0-----:R-:W-:-:S08]  /*0fe0*/  DFMA R2, -R12, R6, 1 ;  /* 0x3ff000000c02742b */ /* 0x001fd00000000106 */
[----:B------:R-:W-:-:S08]  /*0ff0*/  DFMA R2, R2, R2, R2 ;  /* 0x000000020202722b */ /* 0x000fd00000000002 */
[----:B------:R-:W-:-:S08]  /*1000*/  DFMA R6, R6, R2, R6 ;  /* 0x000000020606722b */ /* 0x000fd00000000006 */
[----:B------:R-:W-:-:S08]  /*1010*/  DMUL R2, R10, R6 ;  /* 0x000000060a027228 */ /* 0x000fd00000000000 */
[----:B------:R-:W-:-:S08]  /*1020*/  DFMA R2, R10, R6, R2 ;  /* 0x000000060a02722b */ /* 0x000fd00000000002 */
[----:B------:R-:W-:-:S08]  /*1030*/  DMUL R8, R2, R2 ;  /* 0x0000000202087228 */ /* 0x000fd00000000000 */
[----:B------:R-:W-:Y:S01]  /*1040*/  DFMA R12, R8, UR6, R14 ;  /* 0x00000006080c7c2b */ /* 0x000fe2000800000e */
[----:B------:R-:W-:Y:S01]  /*1050*/  UMOV UR6, 0x9f02676f ;  /* 0x9f02676f00067882 */ /* 0x000fe20000000000 */
[----:B------:R-:W-:Y:S01]  /*1060*/  UMOV UR7, 0x3ef3b266 ;  /* 0x3ef3b26600077882 */ /* 0x000fe20000000000 */
[----:B------:R-:W-:-:S05]  /*1070*/  DADD R14, R10, -R2 ;  /* 0x000000000a0e7229 */ /* 0x000fca0000000802 */
[----:B------:R-:W-:Y:S01]  /*1080*/  DFMA R12, R8, R12, UR6 ;  /* 0x00000006080c7e2b */ /* 0x000fe2000800000c */
[----:B------:R-:W-:Y:S01]  /*1090*/  UMOV UR6, 0xa9ab0956 ;  /* 0xa9ab095600067882 */ /* 0x000fe20000000000 */
[----:B------:R-:W-:Y:S01]  /*10a0*/  UMOV UR7, 0x3f1745cb ;  /* 0x3f1745cb00077882 */ /* 0x000fe20000000000 */
[----:B------:R-:W-:-:S05]  /*10b0*/  DADD R14, R14, R14 ;  /* 0x000000000e0e7229 */ /* 0x000fca000000000e */
[----:B------:R-:W-:Y:S01]  /*10c0*/  DFMA R12, R8, R12, UR6 ;  /* 0x00000006080c7e2b */ /* 0x000fe2000800000c */
[----:B------:R-:W-:Y:S01]  /*10d0*/  UMOV UR6, 0x2d1b5154 ;  /* 0x2d1b515400067882 */ /* 0x000fe20000000000 */
[----:B------:R-:W-:Y:S01]  /*10e0*/  UMOV UR7, 0x3f3c71c7 ;  /* 0x3f3c71c700077882 */ /* 0x000fe20000000000 */
[----:B------:R-:W-:Y:S02]  /*10f0*/  DFMA R14, R10, -R2, R14 ;  /* 0x800000020a0e722b */ /* 0x000fe4000000000e */
[----:B------:R-:W-:-:S03]  /*1100*/  DFMA R10, R16, UR8, R2 ;  /* 0x00000008100a7c2b */ /* 0x000fc60008000002 */
[----:B------:R-:W-:Y:S01]  /*1110*/  DFMA R12, R8, R12, UR6 ;  /* 0x00000006080c7e2b */ /* 0x000fe2000800000c */
[----:B------:R-:W-:Y:S01]  /*1120*/  UMOV UR6, 0x923be72d ;  /* 0x923be72d00067882 */ /* 0x000fe20000000000 */
[----:B------:R-:W-:Y:S01]  /*1130*/  UMOV UR7, 0x3f624924 ;  /* 0x3f62492400077882 */ /* 0x000fe20000000000 */
[----:B------:R-:W-:-:S05]  /*1140*/  DMUL R14, R6, R14 ;  /* 0x0000000e060e7228 */ /* 0x000fca0000000000 */
[----:B------:R-:W-:Y:S01]  /*1150*/  DFMA R12, R8, R12, UR6 ;  /* 0x00000006080c7e2b */ /* 0x000fe2000800000c */
[----:B------:R-:W-:Y:S01]  /*1160*/  UMOV UR6, 0x9999a3c4 ;  /* 0x9999a3c400067882 */ /* 0x000fe20000000000 */
[----:B------:R-:W-:-:S06]  /*1170*/  UMOV UR7, 0x3f899999 ;  /* 0x3f89999900077882 */ /* 0x000fcc0000000000 */
[----:B------:R-:W-:Y:S01]  /*1180*/  DFMA R12, R8, R12, UR6 ;  /* 0x00000006080c7e2b */ /* 0x000fe2000800000c */
[----:B------:R-:W-:Y:S01]  /*1190*/  UMOV UR6, 0x55555554 ;  /* 0x5555555400067882 */ /* 0x000fe20000000000 */
[----:B------:R-:W-:-:S06]  /*11a0*/  UMOV UR7, 0x3fb55555 ;  /* 0x3fb5555500077882 */ /* 0x000fcc0000000000 */
[----:B------:R-:W-:Y:S01]  /*11b0*/  DFMA R12, R8, R12, UR6 ;  /* 0x00000006080c7e2b */ /* 0x000fe2000800000c */
[----:B------:R-:W-:Y:S01]  /*11c0*/  UMOV UR6, 0xfefa39ef ;  /* 0xfefa39ef00067882 */ /* 0x000fe20000000000 */
[----:B------:R-:W-:Y:S02]  /*11d0*/  UMOV UR7, 0x3fe62e42 ;  /* 0x3fe62e4200077882 */ /* 0x000fe40000000000 */
[----:B------:R-:W-:Y:S01]  /*11e0*/  DFMA R18, R16, -UR6, R10 ;  /* 0x8000000610127c2b */ /* 0x000fe2000800000a */
[----:B------:R-:W-:Y:S01]  /*11f0*/  UMOV UR6, 0x3b39803f ;  /* 0x3b39803f00067882 */ /* 0x000fe20000000000 */
[----:B------:R-:W-:Y:S02]  /*1200*/  UMOV UR7, 0x3c7abc9e ;  /* 0x3c7abc9e00077882 */ /* 0x000fe40000000000 */
[----:B------:R-:W-:-:S04]  /*1210*/  DMUL R12, R8, R12 ;  /* 0x0000000c080c7228 */ /* 0x000fc80000000000 */
[----:B------:R-:W-:-:S04]  /*1220*/  DADD R18, -R2, R18 ;  /* 0x0000000002127229 */ /* 0x000fc80000000112 */
[----:B------:R-:W-:-:S08]  /*1230*/  DFMA R12, R2, R12, R14 ;  /* 0x0000000c020c722b */ /* 0x000fd0000000000e */
[----:B------:R-:W-:-:S08]  /*1240*/  DADD R12, R12, -R18 ;  /* 0x000000000c0c7229 */ /* 0x000fd00000000812 */
[----:B------:R-:W-:-:S08]  /*1250*/  DFMA R12, R16, UR6, R12 ;  /* 0x00000006100c7c2b */ /* 0x000fd0000800000c */
[----:B------:R-:W-:Y:S01]  /*1260*/  DADD R6, R10, R12 ;  /* 0x000000000a067229 */ /* 0x000fe2000000000c */
[----:B------:R-:W-:Y:S10]  /*1270*/  BRA `(.L_x_18) ;  /* 0x0000000000187947 */ /* 0x000ff40003800000 */
.L_x_17:
[----:B------:R-:W-:Y:S01]  /*1280*/  IMAD.MOV.U32 R6, RZ, RZ, 0x0 ;  /* 0x00000000ff067424 */ /* 0x000fe200078e00ff */
[----:B------:R-:W-:Y:S01]  /*1290*/  LOP3.LUT P0, RZ, R3, 0x7fffffff, RZ, 0xc0, !PT ;  /* 0x7fffffff03ff7812 */ /* 0x000fe2000780c0ff */
[----:B------:R-:W-:-:S06]  /*12a0*/  IMAD.MOV.U32 R7, RZ, RZ, 0x7ff00000 ;  /* 0x7ff00000ff077424 */ /* 0x000fcc00078e00ff */
[----:B------:R-:W-:-:S10]  /*12b0*/  DFMA R6, R2, R6, +INF ;  /* 0x7ff000000206742b */ /* 0x000fd40000000006 */
[----:B------:R-:W-:Y:S02]  /*12c0*/  FSEL R6, R6, RZ, P0 ;  /* 0x000000ff06067208 */ /* 0x000fe40000000000 */
[----:B------:R-:W-:-:S07]  /*12d0*/  FSEL R7, R7, -QNAN , P0 ;  /* 0xfff0000007077808 */ /* 0x000fce0000000000 */
.L_x_18:
[----:B------:R-:W-:Y:S05]  /*12e0*/  BSYNC.RECONVERGENT B0 ;  /* 0x0000000000007941 */ /* 0x000fea0003800200 */
.L_x_16:
[----:B------:R-:W0:Y:S02]  /*12f0*/  LDC.64 R2, c[0x0][0x3a0] ;  /* 0x0000e800ff027b82 */ /* 0x000e240000000a00 */
[----:B0-----:R-:W-:-:S06]  /*1300*/  IMAD.WIDE R4, R4, 0x8, R2 ;  /* 0x0000000804047825 */ /* 0x001fcc00078e0202 */
[----:B------:R-:W0:Y:S01]  /*1310*/  LDC.64 R2, c[0x0][0x3b0] ;  /* 0x0000ec00ff027b82 */ /* 0x000e220000000a00 */
[----:B------:R-:W2:Y:S01]  /*1320*/  LDG.E.64 R8, desc[UR4][R4.64] ;  /* 0x0000000404087981 */ /* 0x000ea2000c1e1b00 */
[----:B------:R-:W-:Y:S01]  /*1330*/  BSSY.RECONVERGENT B0, `(.L_x_19) ;  /* 0x0000054000007945 */ /* 0x000fe20003800200 */
[----:B0-----:R-:W-:Y:S01]  /*1340*/  DMUL R6, R6, R2 ;  /* 0x0000000206067228 */ /* 0x001fe20000000000 */
[----:B--2---:R-:W-:Y:S01]  /*1350*/  ISETP.GT.AND P0, PT, R9, 0xfffff, PT ;  /* 0x000fffff0900780c */ /* 0x004fe20003f04270 */
[----:B------:R-:W-:Y:S02]  /*1360*/  IMAD.MOV.U32 R10, RZ, RZ, R8 ;  /* 0x000000ffff0a7224 */ /* 0x000fe400078e0008 */
[----:B------:R-:W-:-:S10]  /*1370*/  IMAD.MOV.U32 R11, RZ, RZ, R9 ;  /* 0x000000ffff0b7224 */ /* 0x000fd400078e0009 */
[----:B------:R-:W-:-:S10]  /*1380*/  @!P0 DMUL R10, R10, 1.80143985094819840000e+16 ;  /* 0x435000000a0a8828 */ /* 0x000fd40000000000 */
[----:B------:R-:W-:Y:S02]  /*1390*/  @!P0 IMAD.MOV.U32 R9, RZ, RZ, R11 ;  /* 0x000000ffff098224 */ /* 0x000fe400078e000b */
[----:B------:R-:W-:-:S03]  /*13a0*/  @!P0 IMAD.MOV.U32 R8, RZ, RZ, R10 ;  /* 0x000000ffff088224 */ /* 0x000fc600078e000a */
[----:B------:R-:W-:-:S04]  /*13b0*/  IADD3 R0, PT, PT, R9, -0x1, RZ ;  /* 0xffffffff09007810 */ /* 0x000fc80007ffe0ff */
[----:B------:R-:W-:Y:S01]  /*13c0*/  ISETP.GT.U32.AND P1, PT, R0, 0x7feffffe, PT ;  /* 0x7feffffe0000780c */ /* 0x000fe20003f24070 */
[----:B------:R-:W-:Y:S02]  /*13d0*/  IMAD.MOV.U32 R0, RZ, RZ, -0x3ff ;  /* 0xfffffc01ff007424 */ /* 0x000fe400078e00ff */
[----:B------:R-:W-:-:S10]  /*13e0*/  @!P0 IMAD.MOV.U32 R0, RZ, RZ, -0x435 ;  /* 0xfffffbcbff008424 */ /* 0x000fd400078e00ff */
[----:B------:R-:W-:Y:S05]  /*13f0*/  @P1 BRA `(.L_x_20) ;  /* 0x0000000400041947 */ /* 0x000fea0003800000 */
[----:B------:R-:W-:Y:S01]  /*1400*/  LOP3.LUT R10, R9, 0xfffff, RZ, 0xc0, !PT ;  /* 0x000fffff090a7812 */ /* 0x000fe200078ec0ff */
[----:B------:R-:W-:Y:S01]  /*1410*/  IMAD.MOV.U32 R12, RZ, RZ, RZ ;  /* 0x000000ffff0c7224 */ /* 0x000fe200078e00ff */
[----:B------:R-:W-:Y:S01]  /*1420*/  UMOV UR6, 0x3ae80f1e ;  /* 0x3ae80f1e00067882 */ /* 0x000fe20000000000 */
[----:B------:R-:W-:Y:S01]  /*1430*/  IMAD.MOV.U32 R20, RZ, RZ, -0x748574fc ;  /* 0x8b7a8b04ff147424 */ /* 0x000fe200078e00ff */
[----:B------:R-:W-:Y:S01]  /*1440*/  LOP3.LUT R11, R10, 0x3ff00000, RZ, 0xfc, !PT ;  /* 0x3ff000000a0b7812 */ /* 0x000fe200078efcff */
[----:B------:R-:W-:Y:S01]  /*1450*/  IMAD.MOV.U32 R10, RZ, RZ, R8 ;  /* 0x000000ffff0a7224 */ /* 0x000fe200078e0008 */
[----:B------:R-:W-:Y:S01]  /*1460*/  UMOV UR7, 0x3eb1380b ;  /* 0x3eb1380b00077882 */ /* 0x000fe20000000000 */
[----:B------:R-:W-:Y:S01]  /*1470*/  IMAD.MOV.U32 R21, RZ, RZ, 0x3ed0ee25 ;  /* 0x3ed0ee25ff157424 */ /* 0x000fe200078e00ff */
[----:B------:R-:W-:Y:S01]  /*1480*/  ISETP.GE.U32.AND P0, PT, R11, 0x3ff6a09f, PT ;  /* 0x3ff6a09f0b00780c */ /* 0x000fe20003f06070 */
[----:B------:R-:W-:Y:S01]  /*1490*/  IMAD.MOV.U32 R23, RZ, RZ, 0x43300000 ;  /* 0x43300000ff177424 */ /* 0x000fe200078e00ff */
[----:B------:R-:W-:Y:S01]  /*14a0*/  LEA.HI R0, R9, R0, RZ, 0xc ;  /* 0x0000000009007211 */ /* 0x000fe200078f60ff */
[----:B------:R-:W-:Y:S01]  /*14b0*/  UMOV UR8, 0x80000000 ;  /* 0x8000000000087882 */ /* 0x000fe20000000000 */
[----:B------:R-:W-:-:S09]  /*14c0*/  UMOV UR9, 0x43300000 ;  /* 0x4330000000097882 */ /* 0x000fd20000000000 */
[----:B------:R-:W-:Y:S02]  /*14d0*/  @P0 VIADD R13, R11, 0xfff00000 ;  /* 0xfff000000b0d0836 */ /* 0x000fe40000000000 */
[----:B------:R-:W-:Y:S02]  /*14e0*/  @P0 VIADD R0, R0, 0x1 ;  /* 0x0000000100000836 */ /* 0x000fe40000000000 */
[----:B------:R-:W-:-:S03]  /*14f0*/  @P0 IMAD.MOV.U32 R11, RZ, RZ, R13 ;  /* 0x000000ffff0b0224 */ /* 0x000fc600078e000d */
[----:B------:R-:W-:-:S03]  /*1500*/  LOP3.LUT R22, R0, 0x80000000, RZ, 0x3c, !PT ;  /* 0x8000000000167812 */ /* 0x000fc600078e3cff */
[C---:B------:R-:W-:Y:S02]  /*1510*/  DADD R18, R10.reuse, 1 ;  /* 0x3ff000000a127429 */ /* 0x040fe40000000000 */
[----:B------:R-:W-:-:S04]  /*1520*/  DADD R10, R10, -1 ;  /* 0xbff000000a0a7429 */ /* 0x000fc80000000000 */
[----:B------:R-:W0:Y:S02]  /*1530*/  MUFU.RCP64H R13, R19 ;  /* 0x00000013000d7308 */ /* 0x000e240000001800 */
[----:B0-----:R-:W-:-:S08]  /*1540*/  DFMA R14, -R18, R12, 1 ;  /* 0x3ff00000120e742b */ /* 0x001fd0000000010c */
[----:B------:R-:W-:-:S08]  /*1550*/  DFMA R14, R14, R14, R14 ;  /* 0x0000000e0e0e722b */ /* 0x000fd0000000000e */
[----:B------:R-:W-:-:S08]  /*1560*/  DFMA R12, R12, R14, R12 ;  /* 0x0000000e0c0c722b */ /* 0x000fd0000000000c */
[----:B------:R-:W-:-:S08]  /*1570*/  DMUL R14, R10, R12 ;  /* 0x0000000c0a0e7228 */ /* 0x000fd00000000000 */
[----:B------:R-:W-:-:S08]  /*1580*/  DFMA R14, R10, R12, R14 ;  /* 0x0000000c0a0e722b */ /* 0x000fd0000000000e */
[----:B------:R-:W-:Y:S02]  /*1590*/  DMUL R16, R14, R14 ;  /* 0x0000000e0e107228 */ /* 0x000fe40000000000 */
[----:B------:R-:W-:-:S06]  /*15a0*/  DADD R8, R10, -R14 ;  /* 0x000000000a087229 */ /* 0x000fcc000000080e */
[----:B------:R-:W-:Y:S01]  /*15b0*/  DFMA R18, R16, UR6, R20 ;  /* 0x0000000610127c2b */ /* 0x000fe20008000014 */
[----:B------:R-:W-:Y:S01]  /*15c0*/  UMOV UR6, 0x9f02676f ;  /* 0x9f02676f00067882 */ /* 0x000fe20000000000 */
[----:B------:R-:W-:Y:S01]  /*15d0*/  UMOV UR7, 0x3ef3b266 ;  /* 0x3ef3b26600077882 */ /* 0x000fe20000000000 */
[----:B------:R-:W-:Y:S02]  /*15e0*/  DADD R20, R8, R8 ;  /* 0x0000000008147229 */ /* 0x000fe40000000008 */
[----:B------:R-:W-:Y:S01]  /*15f0*/  DADD R8, R22, -UR8 ;  /* 0x8000000816087e29 */ /* 0x000fe20008000000 */
[----:B------:R-:W-:Y:S01]  /*1600*/  UMOV UR8, 0xfefa39ef ;  /* 0xfefa39ef00087882 */ /* 0x000fe20000000000 */
[----:B------:R-:W-:Y:S01]  /*1610*/  UMOV UR9, 0x3fe62e42 ;  /* 0x3fe62e4200097882 */ /* 0x000fe20000000000 */
[----:B------:R-:W-:Y:S01]  /*1620*/  DFMA R18, R16, R18, UR6 ;  /* 0x0000000610127e2b */ /* 0x000fe20008000012 */
[----:B------:R-:W-:Y:S01]  /*1630*/  UMOV UR6, 0xa9ab0956 ;  /* 0xa9ab095600067882 */ /* 0x000fe20000000000 */
[----:B------:R-:W-:Y:S01]  /*1640*/  UMOV UR7, 0x3f1745cb ;  /* 0x3f1745cb00077882 */ /* 0x000fe20000000000 */
[----:B------:R-:W-:-:S02]  /*1650*/  DFMA R20, R10, -R14, R20 ;  /* 0x8000000e0a14722b */ /* 0x000fc40000000014 */
        /* <DEDUP_REMOVED lines=27> */
.L_x_20:
[----:B------:R-:W-:Y:S01]  /*1810*/  IMAD.MOV.U32 R8, RZ, RZ, 0x0 ;  /* 0x00000000ff087424 */ /* 0x000fe200078e00ff */
[----:B------:R-:W-:Y:S01]  /*1820*/  LOP3.LUT P0, RZ, R11, 0x7fffffff, RZ, 0xc0, !PT ;  /* 0x7fffffff0bff7812 */ /* 0x000fe2000780c0ff */
[----:B------:R-:W-:-:S06]  /*1830*/  IMAD.MOV.U32 R9, RZ, RZ, 0x7ff00000 ;  /* 0x7ff00000ff097424 */ /* 0x000fcc00078e00ff */
[----:B------:R-:W-:-:S10]  /*1840*/  DFMA R8, R10, R8, +INF ;  /* 0x7ff000000a08742b */ /* 0x000fd40000000008 */
[----:B------:R-:W-:Y:S02]  /*1850*/  FSEL R10, R8, RZ, P0 ;  /* 0x000000ff080a7208 */ /* 0x000fe40000000000 */
[----:B------:R-:W-:-:S07]  /*1860*/  FSEL R11, R9, -QNAN , P0 ;  /* 0xfff00000090b7808 */ /* 0x000fce0000000000 */
.L_x_21:
[----:B------:R-:W-:Y:S05]  /*1870*/  BSYNC.RECONVERGENT B0 ;  /* 0x0000000000007941 */ /* 0x000fea0003800200 */
.L_x_19:
[----:B------:R-:W-:Y:S01]  /*1880*/  DADD R2, -R2, 1 ;  /* 0x3ff0000002027429 */ /* 0x000fe20000000100 */
[----:B------:R-:W-:Y:S01]  /*1890*/  UMOV UR6, 0xfefa39ef ;  /* 0xfefa39ef00067882 */ /* 0x000fe20000000000 */
[----:B------:R-:W-:Y:S01]  /*18a0*/  UMOV UR7, 0x3fe62e42 ;  /* 0x3fe62e4200077882 */ /* 0x000fe20000000000 */
[----:B------:R-:W0:Y:S01]  /*18b0*/  LDC.64 R12, c[0x0][0x3b8] ;  /* 0x0000ee00ff0c7b82 */ /* 0x000e220000000a00 */
[----:B------:R-:W-:Y:S04]  /*18c0*/  BSSY.RECONVERGENT B0, `(.L_x_22) ;  /* 0x000003b000007945 */ /* 0x000fe80003800200 */
[----:B------:R-:W-:Y:S01]  /*18d0*/  DFMA R6, R2, R10, R6 ;  /* 0x0000000a0206722b */ /* 0x000fe20000000006 */
[----:B------:R-:W-:Y:S02]  /*18e0*/  IMAD.MOV.U32 R2, RZ, RZ, 0x652b82fe ;  /* 0x652b82feff027424 */ /* 0x000fe400078e00ff */
[----:B------:R-:W-:-:S06]  /*18f0*/  IMAD.MOV.U32 R3, RZ, RZ, 0x3ff71547 ;  /* 0x3ff71547ff037424 */ /* 0x000fcc00078e00ff */
[----:B------:R-:W-:Y:S01]  /*1900*/  DFMA R2, R6, R2, 6.75539944105574400000e+15 ;  /* 0x433800000602742b */ /* 0x000fe20000000002 */
[----:B------:R-:W-:-:S07]  /*1910*/  FSETP.GEU.AND P0, PT, |R7|, 4.1917929649353027344, PT ;  /* 0x4086232b0700780b */ /* 0x000fce0003f0e200 */
[----:B------:R-:W-:-:S08]  /*1920*/  DADD R8, R2, -6.75539944105574400000e+15 ;  /* 0xc338000002087429 */ /* 0x000fd00000000000 */
[----:B------:R-:W-:Y:S01]  /*1930*/  DFMA R10, R8, -UR6, R6 ;  /* 0x80000006080a7c2b */ /* 0x000fe20008000006 */
[----:B------:R-:W-:Y:S01]  /*1940*/  UMOV UR6, 0x3b39803f ;  /* 0x3b39803f00067882 */ /* 0x000fe20000000000 */
[----:B------:R-:W-:-:S06]  /*1950*/  UMOV UR7, 0x3c7abc9e ;  /* 0x3c7abc9e00077882 */ /* 0x000fcc0000000000 */
[----:B------:R-:W-:Y:S01]  /*1960*/  DFMA R10, R8, -UR6, R10 ;  /* 0x80000006080a7c2b */ /* 0x000fe2000800000a */
[----:B------:R-:W-:Y:S01]  /*1970*/  UMOV UR6, 0x69ce2bdf ;  /* 0x69ce2bdf00067882 */ /* 0x000fe20000000000 */
[----:B------:R-:W-:Y:S01]  /*1980*/  IMAD.MOV.U32 R8, RZ, RZ, -0x35dec16 ;  /* 0xfca213eaff087424 */ /* 0x000fe200078e00ff */
[----:B------:R-:W-:Y:S01]  /*1990*/  UMOV UR7, 0x3e5ade15 ;  /* 0x3e5ade1500077882 */ /* 0x000fe20000000000 */
[----:B------:R-:W-:-:S06]  /*19a0*/  IMAD.MOV.U32 R9, RZ, RZ, 0x3e928af3 ;  /* 0x3e928af3ff097424 */ /* 0x000fcc00078e00ff */
[----:B------:R-:W-:Y:S01]  /*19b0*/  DFMA R8, R10, UR6, R8 ;  /* 0x000000060a087c2b */ /* 0x000fe20008000008 */
        /* <DEDUP_REMOVED lines=23> */
[----:B------:R-:W-:-:S08]  /*1b30*/  DFMA R8, R10, R8, UR6 ;  /* 0x000000060a087e2b */ /* 0x000fd00008000008 */
[----:B------:R-:W-:-:S08]  /*1b40*/  DFMA R8, R10, R8, 1 ;  /* 0x3ff000000a08742b */ /* 0x000fd00000000008 */
[----:B------:R-:W-:Y:S02]  /*1b50*/  DFMA R14, R10, R8, 1 ;  /* 0x3ff000000a0e742b */ /* 0x000fe40000000008 */
[----:B0-----:R-:W-:-:S08]  /*1b60*/  DMUL R10, R12, 100000 ;  /* 0x40f86a000c0a7828 */ /* 0x001fd00000000000 */
[----:B------:R-:W-:Y:S02]  /*1b70*/  IMAD R9, R2, 0x100000, R15 ;  /* 0x0010000002097824 */ /* 0x000fe400078e020f */
[----:B------:R-:W-:Y:S01]  /*1b80*/  IMAD.MOV.U32 R8, RZ, RZ, R14 ;  /* 0x000000ffff087224 */ /* 0x000fe200078e000e */
[----:B------:R-:W-:Y:S06]  /*1b90*/  @!P0 BRA `(.L_x_23) ;  /* 0x0000000000348947 */ /* 0x000fec0003800000 */
[----:B------:R-:W-:Y:S01]  /*1ba0*/  FSETP.GEU.AND P1, PT, |R7|, 4.2275390625, PT ;  /* 0x408748000700780b */ /* 0x000fe20003f2e200 */
[C---:B------:R-:W-:Y:S02]  /*1bb0*/  DADD R8, R6.reuse, +INF ;  /* 0x7ff0000006087429 */ /* 0x040fe40000000000 */
[----:B------:R-:W-:-:S08]  /*1bc0*/  DSETP.GEU.AND P0, PT, R6, RZ, PT ;  /* 0x000000ff0600722a */ /* 0x000fd00003f0e000 */
[----:B------:R-:W-:Y:S02]  /*1bd0*/  FSEL R8, R8, RZ, P0 ;  /* 0x000000ff08087208 */ /* 0x000fe40000000000 */
[----:B------:R-:W-:Y:S01]  /*1be0*/  @!P1 LEA.HI R0, R2, R2, RZ, 0x1 ;  /* 0x0000000202009211 */ /* 0x000fe200078f08ff */
[----:B------:R-:W-:Y:S01]  /*1bf0*/  @!P1 IMAD.MOV.U32 R6, RZ, RZ, RZ ;  /* 0x000000ffff069224 */ /* 0x000fe200078e00ff */
[----:B------:R-:W-:Y:S02]  /*1c00*/  FSEL R9, R9, RZ, P0 ;  /* 0x000000ff09097208 */ /* 0x000fe40000000000 */
[----:B------:R-:W-:-:S05]  /*1c10*/  @!P1 SHF.R.S32.HI R3, RZ, 0x1, R0 ;  /* 0x00000001ff039819 */ /* 0x000fca0000011400 */
[----:B------:R-:W-:Y:S02]  /*1c20*/  @!P1 IMAD.IADD R2, R2, 0x1, -R3 ;  /* 0x0000000102029824 */ /* 0x000fe400078e0a03 */
[----:B------:R-:W-:-:S03]  /*1c30*/  @!P1 IMAD R3, R3, 0x100000, R15 ;  /* 0x0010000003039824 */ /* 0x000fc600078e020f */
[----:B------:R-:W-:Y:S01]  /*1c40*/  @!P1 LEA R7, R2, 0x3ff00000, 0x14 ;  /* 0x3ff0000002079811 */ /* 0x000fe200078ea0ff */
[----:B------:R-:W-:-:S06]  /*1c50*/  @!P1 IMAD.MOV.U32 R2, RZ, RZ, R14 ;  /* 0x000000ffff029224 */ /* 0x000fcc00078e000e */
[----:B------:R-:W-:-:S11]  /*1c60*/  @!P1 DMUL R8, R2, R6 ;  /* 0x0000000602089228 */ /* 0x000fd60000000000 */
.L_x_23:
[----:B------:R-:W-:Y:S05]  /*1c70*/  BSYNC.RECONVERGENT B0 ;  /* 0x0000000000007941 */ /* 0x000fea0003800200 */
.L_x_22:
[----:B------:R-:W-:Y:S01]  /*1c80*/  DSETP.MIN.AND P0, P1, R10, R8, PT ;  /* 0x000000080a00722a */ /* 0x000fe20003900000 */
[----:B------:R-:W-:Y:S02]  /*1c90*/  IMAD.MOV.U32 R0, RZ, RZ, R11 ;  /* 0x000000ffff007224 */ /* 0x000fe400078e000b */
[----:B------:R-:W-:-:S03]  /*1ca0*/  IMAD.MOV.U32 R3, RZ, RZ, R9 ;  /* 0x000000ffff037224 */ /* 0x000fc600078e0009 */
[----:B------:R-:W-:Y:S02]  /*1cb0*/  SEL R2, R10, R8, P0 ;  /* 0x000000080a027207 */ /* 0x000fe40000000000 */
[----:B------:R-:W-:-:S06]  /*1cc0*/  FSEL R7, R0, R3, P0 ;  /* 0x0000000300077208 */ /* 0x000fcc0000000000 */
[----:B------:R-:W-:-:S04]  /*1cd0*/  @P1 LOP3.LUT R7, R3, 0x80000, RZ, 0xfc, !PT ;  /* 0x0008000003071812 */ /* 0x000fc800078efcff */
[----:B------:R-:W-:-:S05]  /*1ce0*/  MOV R3, R7 ;  /* 0x0000000700037202 */ /* 0x000fca0000000f00 */
[----:B------:R-:W-:Y:S01]  /*1cf0*/  STG.E.64 desc[UR4][R4.64], R2 ;  /* 0x0000000204007986 */ /* 0x000fe2000c101b04 */
[----:B------:R-:W-:Y:S05]  /*1d00*/  EXIT ;  /* 0x000000000000794d */ /* 0x000fea0003800000 */
        .weak           $__internal_0_$__cuda_sm20_div_rn_f64_full
        .type           $__internal_0_$__cuda_sm20_div_rn_f64_full,@function
        .size           $__internal_0_$__cuda_sm20_div_rn_f64_full,($_Z9ViscosityPdS_S_S_S_S_dddi$__internal_accurate_pow - $__internal_0_$__cuda_sm20_div_rn_f64_full)
$__internal_0_$__cuda_sm20_div_rn_f64_full:
[C---:B------:R-:W-:Y:S01]  /*1d10*/  FSETP.GEU.AND P0, PT, |R7|.reuse, 1.469367938527859385e-39, PT ;  /* 0x001000000700780b */ /* 0x040fe20003f0e200 */
[----:B------:R-:W-:Y:S01]  /*1d20*/  IMAD.MOV.U32 R12, RZ, RZ, 0x1 ;  /* 0x00000001ff0c7424 */ /* 0x000fe200078e00ff */
[----:B------:R-:W-:Y:S01]  /*1d30*/  LOP3.LUT R2, R7, 0x800fffff, RZ, 0xc0, !PT ;  /* 0x800fffff07027812 */ /* 0x000fe200078ec0ff */
[----:B------:R-:W-:Y:S01]  /*1d40*/  BSSY.RECONVERGENT B2, `(.L_x_24) ;  /* 0x0000054000027945 */ /* 0x000fe20003800200 */
[C---:B------:R-:W-:Y:S02]  /*1d50*/  FSETP.GEU.AND P2, PT, |R11|.reuse, 1.469367938527859385e-39, PT ;  /* 0x001000000b00780b */ /* 0x040fe40003f4e200 */
[----:B------:R-:W-:Y:S01]  /*1d60*/  LOP3.LUT R3, R2, 0x3ff00000, RZ, 0xfc, !PT ;  /* 0x3ff0000002037812 */ /* 0x000fe200078efcff */
[----:B------:R-:W-:Y:S01]  /*1d70*/  IMAD.MOV.U32 R2, RZ, RZ, R6 ;  /* 0x000000ffff027224 */ /* 0x000fe200078e0006 */
[----:B------:R-:W-:Y:S02]  /*1d80*/  LOP3.LUT R5, R11, 0x7ff00000, RZ, 0xc0, !PT ;  /* 0x7ff000000b057812 */ /* 0x000fe400078ec0ff */
[----:B------:R-:W-:-:S03]  /*1d90*/  LOP3.LUT R22, R7, 0x7ff00000, RZ, 0xc0, !PT ;  /* 0x7ff0000007167812 */ /* 0x000fc600078ec0ff */
[----:B------:R-:W-:Y:S01]  /*1da0*/  @!P0 DMUL R2, R6, 8.98846567431157953865e+307 ;  /* 0x7fe0000006028828 */ /* 0x000fe20000000000 */
[----:B------:R-:W-:Y:S01]  /*1db0*/  ISETP.GE.U32.AND P1, PT, R5, R22, PT ;  /* 0x000000160500720c */ /* 0x000fe20003f26070 */
[----:B------:R-:W-:Y:S02]  /*1dc0*/  IMAD.MOV.U32 R23, RZ, RZ, R5 ;  /* 0x000000ffff177224 */ /* 0x000fe400078e0005 */
[----:B------:R-:W-:Y:S02]  /*1dd0*/  @!P2 LOP3.LUT R16, R7, 0x7ff00000, RZ, 0xc0, !PT ;  /* 0x7ff000000710a812 */ /* 0x000fe400078ec0ff */
[----:B------:R-:W0:Y:S02]  /*1de0*/  MUFU.RCP64H R13, R3 ;  /* 0x00000003000d7308 */ /* 0x000e240000001800 */
[----:B------:R-:W-:Y:S01]  /*1df0*/  @!P2 ISETP.GE.U32.AND P3, PT, R5, R16, PT ;  /* 0x000000100500a20c */ /* 0x000fe20003f66070 */
[----:B------:R-:W-:Y:S01]  /*1e00*/  IMAD.MOV.U32 R16, RZ, RZ, 0x1ca00000 ;  /* 0x1ca00000ff107424 */ /* 0x000fe200078e00ff */
[----:B------:R-:W-:-:S05]  /*1e10*/  @!P0 LOP3.LUT R22, R3, 0x7ff00000, RZ, 0xc0, !PT ;  /* 0x7ff0000003168812 */ /* 0x000fca00078ec0ff */
[----:B------:R-:W-:Y:S01]  /*1e20*/  VIADD R24, R22, 0xffffffff ;  /* 0xffffffff16187836 */ /* 0x000fe20000000000 */
[----:B0-----:R-:W-:-:S08]  /*1e30*/  DFMA R14, R12, -R2, 1 ;  /* 0x3ff000000c0e742b */ /* 0x001fd00000000802 */
[----:B------:R-:W-:-:S08]  /*1e40*/  DFMA R14, R14, R14, R14 ;  /* 0x0000000e0e0e722b */ /* 0x000fd0000000000e */
[----:B------:R-:W-:Y:S01]  /*1e50*/  DFMA R18, R12, R14, R12 ;  /* 0x0000000e0c12722b */ /* 0x000fe2000000000c */
[C---:B------:R-:W-:Y:S01]  /*1e60*/  @!P2 SEL R15, R16.reuse, 0x63400000, !P3 ;  /* 0x63400000100fa807 */ /* 0x040fe20005800000 */
[----:B------:R-:W-:Y:S01]  /*1e70*/  IMAD.MOV.U32 R12, RZ, RZ, R10 ;  /* 0x000000ffff0c7224 */ /* 0x000fe200078e000a */
[----:B------:R-:W-:Y:S01]  /*1e80*/  SEL R13, R16, 0x63400000, !P1 ;  /* 0x63400000100d7807 */ /* 0x000fe20004800000 */
[----:B------:R-:W-:Y:S01]  /*1e90*/  @!P2 IMAD.MOV.U32 R14, RZ, RZ, RZ ;  /* 0x000000ffff0ea224 */ /* 0x000fe200078e00ff */
[--C-:B------:R-:W-:Y:S02]  /*1ea0*/  @!P2 LOP3.LUT R15, R15, 0x80000000, R11.reuse, 0xf8, !PT ;  /* 0x800000000f0fa812 */ /* 0x100fe400078ef80b */
[----:B------:R-:W-:Y:S01]  /*1eb0*/  LOP3.LUT R13, R13, 0x800fffff, R11, 0xf8, !PT ;  /* 0x800fffff0d0d7812 */ /* 0x000fe200078ef80b */
[----:B------:R-:W-:Y:S01]  /*1ec0*/  DFMA R20, R18, -R2, 1 ;  /* 0x3ff000001214742b */ /* 0x000fe20000000802 */
[----:B------:R-:W-:-:S06]  /*1ed0*/  @!P2 LOP3.LUT R15, R15, 0x100000, RZ, 0xfc, !PT ;  /* 0x001000000f0fa812 */ /* 0x000fcc00078efcff */
[----:B------:R-:W-:Y:S02]  /*1ee0*/  @!P2 DFMA R12, R12, 2, -R14 ;  /* 0x400000000c0ca82b */ /* 0x000fe4000000080e */
[----:B------:R-:W-:-:S08]  /*1ef0*/  DFMA R20, R18, R20, R18 ;  /* 0x000000141214722b */ /* 0x000fd00000000012 */
[----:B------:R-:W-:Y:S01]  /*1f00*/  @!P2 LOP3.LUT R23, R13, 0x7ff00000, RZ, 0xc0, !PT ;  /* 0x7ff000000d17a812 */ /* 0x000fe200078ec0ff */
[----:B------:R-:W-:-:S04]  /*1f10*/  DMUL R14, R20, R12 ;  /* 0x0000000c140e7228 */ /* 0x000fc80000000000 */
[----:B------:R-:W-:-:S04]  /*1f20*/  VIADD R17, R23, 0xffffffff ;  /* 0xffffffff17117836 */ /* 0x000fc80000000000 */
[----:B------:R-:W-:Y:S01]  /*1f30*/  DFMA R18, R14, -R2, R12 ;  /* 0x800000020e12722b */ /* 0x000fe2000000000c */
[----:B------:R-:W-:-:S04]  /*1f40*/  ISETP.GT.U32.AND P0, PT, R17, 0x7feffffe, PT ;  /* 0x7feffffe1100780c */ /* 0x000fc80003f04070 */
[----:B------:R-:W-:-:S03]  /*1f50*/  ISETP.GT.U32.OR P0, PT, R24, 0x7feffffe, P0 ;  /* 0x7feffffe1800780c */ /* 0x000fc60000704470 */
[----:B------:R-:W-:-:S10]  /*1f60*/  DFMA R14, R20, R18, R14 ;  /* 0x00000012140e722b */ /* 0x000fd4000000000e */
[----:B------:R-:W-:Y:S05]  /*1f70*/  @P0 BRA `(.L_x_25) ;  /* 0x00000000006c0947 */ /* 0x000fea0003800000 */
[----:B------:R-:W-:-:S04]  /*1f80*/  LOP3.LUT R18, R7, 0x7ff00000, RZ, 0xc0, !PT ;  /* 0x7ff0000007127812 */ /* 0x000fc800078ec0ff */
[CC--:B------:R-:W-:Y:S02]  /*1f90*/  VIADDMNMX R10, R5.reuse, -R18.reuse, 0xb9600000, !PT ;  /* 0xb9600000050a7446 */ /* 0x0c0fe40007800912 */
[----:B------:R-:W-:Y:S02]  /*1fa0*/  ISETP.GE.U32.AND P0, PT, R5, R18, PT ;  /* 0x000000120500720c */ /* 0x000fe40003f06070 */
[----:B------:R-:W-:Y:S02]  /*1fb0*/  VIMNMX R10, PT, PT, R10, 0x46a00000, PT ;  /* 0x46a000000a0a7848 */ /* 0x000fe40003fe0100 */
[----:B------:R-:W-:-:S05]  /*1fc0*/  SEL R5, R16, 0x63400000, !P0 ;  /* 0x6340000010057807 */ /* 0x000fca0004000000 */
[----:B------:R-:W-:Y:S02]  /*1fd0*/  IMAD.IADD R5, R10, 0x1, -R5 ;  /* 0x000000010a057824 */ /* 0x000fe400078e0a05 */
[----:B------:R-:W-:Y:S02]  /*1fe0*/  IMAD.MOV.U32 R10, RZ, RZ, RZ ;  /* 0x000000ffff0a7224 */ /* 0x000fe400078e00ff */
[----:B------:R-:W-:-:S06]  /*1ff0*/  VIADD R11, R5, 0x7fe00000 ;  /* 0x7fe00000050b7836 */ /* 0x000fcc0000000000 */
[----:B------:R-:W-:-:S10]  /*2000*/  DMUL R16, R14, R10 ;  /* 0x0000000a0e107228 */ /* 0x000fd40000000000 */
[----:B------:R-:W-:-:S13]  /*2010*/  FSETP.GTU.AND P0, PT, |R17|, 1.469367938527859385e-39, PT ;  /* 0x001000001100780b */ /* 0x000fda0003f0c200 */
[----:B------:R-:W-:Y:S05]  /*2020*/  @P0 BRA `(.L_x_26) ;  /* 0x0000000000940947 */ /* 0x000fea0003800000 */
[----:B------:R-:W-:Y:S01]  /*2030*/  DFMA R2, R14, -R2, R12 ;  /* 0x800000020e02722b */ /* 0x000fe2000000000c */
[----:B------:R-:W-:-:S09]  /*2040*/  IMAD.MOV.U32 R10, RZ, RZ, RZ ;  /* 0x000000ffff0a7224 */ /* 0x000fd200078e00ff */
[C---:B------:R-:W-:Y:S02]  /*2050*/  FSETP.NEU.AND P0, PT, R3.reuse, RZ, PT ;  /* 0x000000ff0300720b */ /* 0x040fe40003f0d000 */
[----:B------:R-:W-:-:S04]  /*2060*/  LOP3.LUT R7, R3, 0x80000000, R7, 0x48, !PT ;  /* 0x8000000003077812 */ /* 0x000fc800078e4807 */
[----:B------:R-:W-:-:S07]  /*2070*/  LOP3.LUT R11, R7, R11, RZ, 0xfc, !PT ;  /* 0x0000000b070b7212 */ /* 0x000fce00078efcff */
[----:B------:R-:W-:Y:S05]  /*2080*/  @!P0 BRA `(.L_x_26) ;  /* 0x00000000007c8947 */ /* 0x000fea0003800000 */
[----:B------:R-:W-:Y:S01]  /*2090*/  IMAD.MOV R3, RZ, RZ, -R5 ;  /* 0x000000ffff037224 */ /* 0x000fe200078e0a05 */
[----:B------:R-:W-:Y:S01]  /*20a0*/  DMUL.RP R10, R14, R10 ;  /* 0x0000000a0e0a7228 */ /* 0x000fe20000008000 */
[----:B------:R-:W-:-:S06]  /*20b0*/  IMAD.MOV.U32 R2, RZ, RZ, RZ ;  /* 0x000000ffff027224 */ /* 0x000fcc00078e00ff */
[----:B------:R-:W-:-:S03]  /*20c0*/  DFMA R2, R16, -R2, R14 ;  /* 0x800000021002722b */ /* 0x000fc6000000000e */
[----:B------:R-:W-:-:S03]  /*20d0*/  LOP3.LUT R7, R11, R7, RZ, 0x3c, !PT ;  /* 0x000000070b077212 */ /* 0x000fc600078e3cff */
[----:B------:R-:W-:-:S04]  /*20e0*/  IADD3 R2, PT, PT, -R5, -0x43300000, RZ ;  /* 0xbcd0000005027810 */ /* 0x000fc80007ffe1ff */
[----:B------:R-:W-:-:S04]  /*20f0*/  FSETP.NEU.AND P0, PT, |R3|, R2, PT ;  /* 0x000000020300720b */ /* 0x000fc80003f0d200 */
[----:B------:R-:W-:Y:S02]  /*2100*/  FSEL R16, R10, R16, !P0 ;  /* 0x000000100a107208 */ /* 0x000fe40004000000 */
[----:B------:R-:W-:Y:S01]  /*2110*/  FSEL R17, R7, R17, !P0 ;  /* 0x0000001107117208 */ /* 0x000fe20004000000 */
[----:B------:R-:W-:Y:S06]  /*2120*/  BRA `(.L_x_26) ;  /* 0x0000000000547947 */ /* 0x000fec0003800000 */
.L_x_25:
[----:B------:R-:W-:-:S14]  /*2130*/  DSETP.NAN.AND P0, PT, R10, R10, PT ;  /* 0x0000000a0a00722a */ /* 0x000fdc0003f08000 */
[----:B------:R-:W-:Y:S05]  /*2140*/  @P0 BRA `(.L_x_27) ;  /* 0x0000000000440947 */ /* 0x000fea0003800000 */
[----:B------:R-:W-:-:S14]  /*2150*/  DSETP.NAN.AND P0, PT, R6, R6, PT ;  /* 0x000000060600722a */ /* 0x000fdc0003f08000 */
[----:B------:R-:W-:Y:S05]  /*2160*/  @P0 BRA `(.L_x_28) ;  /* 0x0000000000300947 */ /* 0x000fea0003800000 */
[----:B------:R-:W-:Y:S01]  /*2170*/  ISETP.NE.AND P0, PT, R23, R22, PT ;  /* 0x000000161700720c */ /* 0x000fe20003f05270 */
[----:B------:R-:W-:Y:S02]  /*2180*/  IMAD.MOV.U32 R16, RZ, RZ, 0x0 ;  /* 0x00000000ff107424 */ /* 0x000fe400078e00ff */
[----:B------:R-:W-:-:S10]  /*2190*/  IMAD.MOV.U32 R17, RZ, RZ, -0x80000 ;  /* 0xfff80000ff117424 */ /* 0x000fd400078e00ff */
[----:B------:R-:W-:Y:S05]  /*21a0*/  @!P0 BRA `(.L_x_26) ;  /* 0x0000000000348947 */ /* 0x000fea0003800000 */
[----:B------:R-:W-:Y:S02]  /*21b0*/  ISETP.NE.AND P0, PT, R23, 0x7ff00000, PT ;  /* 0x7ff000001700780c */ /* 0x000fe40003f05270 */
[----:B------:R-:W-:Y:S02]  /*21c0*/  LOP3.LUT R17, R11, 0x80000000, R7, 0x48, !PT ;  /* 0x800000000b117812 */ /* 0x000fe400078e4807 */
[----:B------:R-:W-:-:S13]  /*21d0*/  ISETP.EQ.OR P0, PT, R22, RZ, !P0 ;  /* 0x000000ff1600720c */ /* 0x000fda0004702670 */
[----:B------:R-:W-:Y:S01]  /*21e0*/  @P0 LOP3.LUT R2, R17, 0x7ff00000, RZ, 0xfc, !PT ;  /* 0x7ff0000011020812 */ /* 0x000fe200078efcff */
[----:B------:R-:W-:Y:S02]  /*21f0*/  @!P0 IMAD.MOV.U32 R16, RZ, RZ, RZ ;  /* 0x000000ffff108224 */ /* 0x000fe400078e00ff */
[----:B------:R-:W-:Y:S02]  /*2200*/  @P0 IMAD.MOV.U32 R16, RZ, RZ, RZ ;  /* 0x000000ffff100224 */ /* 0x000fe400078e00ff */
[----:B------:R-:W-:Y:S01]  /*2210*/  @P0 IMAD.MOV.U32 R17, RZ, RZ, R2 ;  /* 0x000000ffff110224 */ /* 0x000fe200078e0002 */
[----:B------:R-:W-:Y:S06]  /*2220*/  BRA `(.L_x_26) ;  /* 0x0000000000147947 */ /* 0x000fec0003800000 */
.L_x_28:
[----:B------:R-:W-:Y:S01]  /*2230*/  LOP3.LUT R17, R7, 0x80000, RZ, 0xfc, !PT ;  /* 0x0008000007117812 */ /* 0x000fe200078efcff */
[----:B------:R-:W-:Y:S01]  /*2240*/  IMAD.MOV.U32 R16, RZ, RZ, R6 ;  /* 0x000000ffff107224 */ /* 0x000fe200078e0006 */
[----:B------:R-:W-:Y:S06]  /*2250*/  BRA `(.L_x_26) ;  /* 0x0000000000087947 */ /* 0x000fec0003800000 */
.L_x_27:
[----:B------:R-:W-:Y:S01]  /*2260*/  LOP3.LUT R17, R11, 0x80000, RZ, 0xfc, !PT ;  /* 0x000800000b117812 */ /* 0x000fe200078efcff */
[----:B------:R-:W-:-:S07]  /*2270*/  IMAD.MOV.U32 R16, RZ, RZ, R10 ;  /* 0x000000ffff107224 */ /* 0x000fce00078e000a */
.L_x_26:
[----:B------:R-:W-:Y:S05]  /*2280*/  BSYNC.RECONVERGENT B2 ;  /* 0x0000000000027941 */ /* 0x000fea0003800200 */
.L_x_24:
[----:B------:R-:W-:Y:S02]  /*2290*/  IMAD.MOV.U32 R2, RZ, RZ, R0 ;  /* 0x000000ffff027224 */ /* 0x000fe400078e0000 */
[----:B------:R-:W-:-:S04]  /*22a0*/  IMAD.MOV.U32 R3, RZ, RZ, 0x0 ;  /* 0x00000000ff037424 */ /* 0x000fc800078e00ff */
[----:B------:R-:W-:Y:S05]  /*22b0*/  RET.REL.NODEC R2 `(_Z9ViscosityPdS_S_S_S_S_dddi) ;  /* 0xffffffdc02507950 */ /* 0x000fea0003c3ffff */
        .type           $_Z9ViscosityPdS_S_S_S_S_dddi$__internal_accurate_pow,@function
        .size           $_Z9ViscosityPdS_S_S_S_S_dddi$__internal_accurate_pow,(.L_x_89 - $_Z9ViscosityPdS_S_S_S_S_dddi$__internal_accurate_pow)
$_Z9ViscosityPdS_S_S_S_S_dddi$__internal_accurate_pow:
[----:B------:R-:W-:Y:S01]  /*22c0*/  ISETP.GT.U32.AND P0, PT, R7, 0xfffff, PT ;  /* 0x000fffff0700780c */ /* 0x000fe20003f04070 */
[--C-:B------:R-:W-:Y:S01]  /*22d0*/  IMAD.MOV.U32 R13, RZ, RZ, R7.reuse ;  /* 0x000000ffff0d7224 */ /* 0x100fe200078e0007 */
[----:B------:R-:W-:Y:S01]  /*22e0*/  MOV R16, R12 ;  /* 0x0000000c00107202 */ /* 0x000fe20000000f00 */
[----:B------:R-:W-:Y:S01]  /*22f0*/  IMAD.MOV.U32 R14, RZ, RZ, 0x41ad3b5a ;  /* 0x41ad3b5aff0e7424 */ /* 0x000fe200078e00ff */
[----:B------:R-:W-:Y:S01]  /*2300*/  UMOV UR6, 0x7d2cafe2 ;  /* 0x7d2cafe200067882 */ /* 0x000fe20000000000 */
[----:B------:R-:W-:Y:S01]  /*2310*/  IMAD.MOV.U32 R15, RZ, RZ, 0x3ed0f5d2 ;  /* 0x3ed0f5d2ff0f7424 */ /* 0x000fe200078e00ff */
[----:B------:R-:W-:Y:S01]  /*2320*/  UMOV UR7, 0x3eb0f5ff ;  /* 0x3eb0f5ff00077882 */ /* 0x000fe20000000000 */
[----:B------:R-:W-:Y:S01]  /*2330*/  SHF.R.U32.HI R7, RZ, 0x14, R7 ;  /* 0x00000014ff077819 */ /* 0x000fe20000011607 */
[----:B------:R-:W-:Y:S01]  /*2340*/  UMOV UR8, 0x3b39803f ;  /* 0x3b39803f00087882 */ /* 0x000fe20000000000 */
[----:B------:R-:W-:-:S04]  /*2350*/  UMOV UR9, 0x3c7abc9e ;  /* 0x3c7abc9e00097882 */ /* 0x000fc80000000000 */
[----:B------:R-:W-:Y:S01]  /*2360*/  @!P0 DMUL R10, R12, 1.80143985094819840000e+16 ;  /* 0x435000000c0a8828 */ /* 0x000fe20000000000 */
[----:B------:R-:W-:-:S09]  /*2370*/  IMAD.MOV.U32 R12, RZ, RZ, RZ ;  /* 0x000000ffff0c7224 */ /* 0x000fd200078e00ff */
[----:B------:R-:W-:Y:S01]  /*2380*/  @!P0 IMAD.MOV.U32 R13, RZ, RZ, R11 ;  /* 0x000000ffff0d8224 */ /* 0x000fe200078e000b */
[----:B------:R-:W-:Y:S01]  /*2390*/  @!P0 LEA.HI R7, R11, 0xffffffca, RZ, 0xc ;  /* 0xffffffca0b078811 */ /* 0x000fe200078f60ff */
[----:B------:R-:W-:Y:S02]  /*23a0*/  @!P0 IMAD.MOV.U32 R16, RZ, RZ, R10 ;  /* 0x000000ffff108224 */ /* 0x000fe400078e000a */
[----:B------:R-:W-:Y:S01]  /*23b0*/  IMAD.MOV.U32 R11, RZ, RZ, 0x43300000 ;  /* 0x43300000ff0b7424 */ /* 0x000fe200078e00ff */
[----:B------:R-:W-:Y:S01]  /*23c0*/  LOP3.LUT R13, R13, 0x800fffff, RZ, 0xc0, !PT ;  /* 0x800fffff0d0d7812 */ /* 0x000fe200078ec0ff */
[----:B------:R-:W-:-:S03]  /*23d0*/  VIADD R10, R7, 0xfffffc01 ;  /* 0xfffffc01070a7836 */ /* 0x000fc60000000000 */
[----:B------:R-:W-:-:S04]  /*23e0*/  LOP3.LUT R17, R13, 0x3ff00000, RZ, 0xfc, !PT ;  /* 0x3ff000000d117812 */ /* 0x000fc800078efcff */
[----:B------:R-:W-:-:S13]  /*23f0*/  ISETP.GE.U32.AND P1, PT, R17, 0x3ff6a09f, PT ;  /* 0x3ff6a09f1100780c */ /* 0x000fda0003f26070 */
[----:B------:R-:W-:Y:S02]  /*2400*/  @P1 VIADD R13, R17, 0xfff00000 ;  /* 0xfff00000110d1836 */ /* 0x000fe40000000000 */
[----:B------:R-:W-:Y:S02]  /*2410*/  @P1 VIADD R10, R7, 0xfffffc02 ;  /* 0xfffffc02070a1836 */ /* 0x000fe40000000000 */
[----:B------:R-:W-:Y:S02]  /*2420*/  @P1 IMAD.MOV.U32 R17, RZ, RZ, R13 ;  /* 0x000000ffff111224 */ /* 0x000fe400078e000d */
[----:B------:R-:W-:Y:S01]  /*2430*/  IMAD.MOV.U32 R7, RZ, RZ, R5 ;  /* 0x000000ffff077224 */ /* 0x000fe200078e0005 */
[----:B------:R-:W-:-:S03]  /*2440*/  LOP3.LUT R10, R10, 0x80000000, RZ, 0x3c, !PT ;  /* 0x800000000a0a7812 */ /* 0x000fc600078e3cff */
[C---:B------:R-:W-:Y:S01]  /*2450*/  DADD R18, R16.reuse, 1 ;  /* 0x3ff0000010127429 */ /* 0x040fe20000000000 */
[----:B------:R-:W-:Y:S01]  /*2460*/  LOP3.LUT R5, R7, 0xff0fffff, RZ, 0xc0, !PT ;  /* 0xff0fffff07057812 */ /* 0x000fe200078ec0ff */
        /* <DEDUP_REMOVED lines=12> */
[----:B------:R-:W-:-:S05]  /*2530*/  DADD R18, R18, R18 ;  /* 0x0000000012127229 */ /* 0x000fca0000000012 */
[----:B------:R-:W-:Y:S01]  /*2540*/  DFMA R22, R24, R14, UR6 ;  /* 0x0000000618167e2b */ /* 0x000fe2000800000e */
[----:B------:R-:W-:Y:S01]  /*2550*/  UMOV UR6, 0xe4faecd5 ;  /* 0xe4faecd500067882 */ /* 0x000fe20000000000 */
[----:B------:R-:W-:Y:S01]  /*2560*/  UMOV UR7, 0x3f1745cd ;  /* 0x3f1745cd00077882 */ /* 0x000fe20000000000 */
[-C--:B------:R-:W-:Y:S02]  /*2570*/  DFMA R18, R16, -R12.reuse, R18 ;  /* 0x8000000c1012722b */ /* 0x080fe40000000012 */
[----:B------:R-:W-:-:S03]  /*2580*/  DMUL R16, R12, R12 ;  /* 0x0000000c0c107228 */ /* 0x000fc60000000000 */
[----:B------:R-:W-:Y:S01]  /*2590*/  DFMA R22, R24, R22, UR6 ;  /* 0x0000000618167e2b */ /* 0x000fe20008000016 */
[----:B------:R-:W-:Y:S01]  /*25a0*/  UMOV UR6, 0x258a578b ;  /* 0x258a578b00067882 */ /* 0x000fe20000000000 */
[----:B------:R-:W-:Y:S01]  /*25b0*/  UMOV UR7, 0x3f3c71c7 ;  /* 0x3f3c71c700077882 */ /* 0x000fe20000000000 */
[----:B------:R-:W-:-:S05]  /*25c0*/  DMUL R18, R26, R18 ;  /* 0x000000121a127228 */ /* 0x000fca0000000000 */
[----:B------:R-:W-:Y:S01]  /*25d0*/  DFMA R22, R24, R22, UR6 ;  /* 0x0000000618167e2b */ /* 0x000fe20008000016 */
[----:B------:R-:W-:Y:S01]  /*25e0*/  UMOV UR6, 0x9242b910 ;  /* 0x9242b91000067882 */ /* 0x000fe20000000000 */
[----:B------:R-:W-:-:S03]  /*25f0*/  UMOV UR7, 0x3f624924 ;  /* 0x3f62492400077882 */ /* 0x000fc60000000000 */
[----:B------:R-:W-:Y:S02]  /*2600*/  VIADD R29, R19, 0x100000 ;  /* 0x00100000131d7836 */ /* 0x000fe40000000000 */
[----:B------:R-:W-:Y:S01]  /*2610*/  IMAD.MOV.U32 R28, RZ, RZ, R18 ;  /* 0x000000ffff1c7224 */ /* 0x000fe200078e0012 */
[----:B------:R-:W-:Y:S01]  /*2620*/  DFMA R22, R24, R22, UR6 ;  /* 0x0000000618167e2b */ /* 0x000fe20008000016 */
[----:B------:R-:W-:Y:S01]  /*2630*/  UMOV UR6, 0x99999dfb ;  /* 0x99999dfb00067882 */ /* 0x000fe20000000000 */
[----:B------:R-:W-:-:S06]  /*2640*/  UMOV UR7, 0x3f899999 ;  /* 0x3f89999900077882 */ /* 0x000fcc0000000000 */
[----:B------:R-:W-:Y:S01]  /*2650*/  DFMA R22, R24, R22, UR6 ;  /* 0x0000000618167e2b */ /* 0x000fe20008000016 */
[----:B------:R-:W-:Y:S01]  /*2660*/  UMOV UR6, 0x55555555 ;  /* 0x5555555500067882 */ /* 0x000fe20000000000 */
[----:B------:R-:W-:-:S06]  /*2670*/  UMOV UR7, 0x3fb55555 ;  /* 0x3fb5555500077882 */ /* 0x000fcc0000000000 */
[----:B------:R-:W-:-:S08]  /*2680*/  DFMA R14, R24, R22, UR6 ;  /* 0x00000006180e7e2b */ /* 0x000fd00008000016 */
[----:B------:R-:W-:Y:S01]  /*2690*/  DADD R20, -R14, UR6 ;  /* 0x000000060e147e29 */ /* 0x000fe20008000100 */
[----:B------:R-:W-:Y:S01]  /*26a0*/  UMOV UR6, 0xb9e7b0 ;  /* 0x00b9e7b000067882 */ /* 0x000fe20000000000 */
[----:B------:R-:W-:-:S06]  /*26b0*/  UMOV UR7, 0x3c46a4cb ;  /* 0x3c46a4cb00077882 */ /* 0x000fcc0000000000 */
[----:B------:R-:W-:Y:S02]  /*26c0*/  DFMA R24, R24, R22, R20 ;  /* 0x000000161818722b */ /* 0x000fe40000000014 */
[C---:B------:R-:W-:Y:S02]  /*26d0*/  DMUL R20, R12.reuse, R16 ;  /* 0x000000100c147228 */ /* 0x040fe40000000000 */
[----:B------:R-:W-:-:S04]  /*26e0*/  DFMA R22, R12, R12, -R16 ;  /* 0x0000000c0c16722b */ /* 0x000fc80000000810 */
[----:B------:R-:W-:Y:S01]  /*26f0*/  DADD R24, R24, -UR6 ;  /* 0x8000000618187e29 */ /* 0x000fe20008000000 */
[----:B------:R-:W-:Y:S01]  /*2700*/  UMOV UR6, 0x80000000 ;  /* 0x8000000000067882 */ /* 0x000fe20000000000 */
[C---:B------:R-:W-:Y:S01]  /*2710*/  DFMA R26, R12.reuse, R16, -R20 ;  /* 0x000000100c1a722b */ /* 0x040fe20000000814 */
[----:B------:R-:W-:Y:S01]  /*2720*/  UMOV UR7, 0x43300000 ;  /* 0x4330000000077882 */ /* 0x000fe20000000000 */
[----:B------:R-:W-:Y:S02]  /*2730*/  DFMA R22, R12, R28, R22 ;  /* 0x0000001c0c16722b */ /* 0x000fe40000000016 */
[----:B------:R-:W-:Y:S01]  /*2740*/  DADD R10, R10, -UR6 ;  /* 0x800000060a0a7e29 */ /* 0x000fe20008000000 */
[----:B------:R-:W-:Y:S01]  /*2750*/  UMOV UR6, 0xfefa39ef ;  /* 0xfefa39ef00067882 */ /* 0x000fe20000000000 */
[----:B------:R-:W-:Y:S02]  /*2760*/  UMOV UR7, 0x3fe62e42 ;  /* 0x3fe62e4200077882 */ /* 0x000fe40000000000 */
[----:B------:R-:W-:-:S02]  /*2770*/  DFMA R26, R18, R16, R26 ;  /* 0x00000010121a722b */ /* 0x000fc4000000001a */
[----:B------:R-:W-:-:S06]  /*2780*/  DADD R16, R14, R24 ;  /* 0x000000000e107229 */ /* 0x000fcc0000000018 */
[----:B------:R-:W-:Y:S02]  /*2790*/  DFMA R26, R12, R22, R26 ;  /* 0x000000160c1a722b */ /* 0x000fe4000000001a */
[----:B------:R-:W-:Y:S02]  /*27a0*/  DMUL R22, R16, R20 ;  /* 0x0000001410167228 */ /* 0x000fe40000000000 */
[----:B------:R-:W-:-:S06]  /*27b0*/  DADD R28, R14, -R16 ;  /* 0x000000000e1c7229 */ /* 0x000fcc0000000810 */
[----:B------:R-:W-:Y:S02]  /*27c0*/  DFMA R14, R16, R20, -R22 ;  /* 0x00000014100e722b */ /* 0x000fe40000000816 */
[----:B------:R-:W-:-:S06]  /*27d0*/  DADD R28, R24, R28 ;  /* 0x00000000181c7229 */ /* 0x000fcc000000001c */
[----:B------:R-:W-:-:S08]  /*27e0*/  DFMA R14, R16, R26, R14 ;  /* 0x0000001a100e722b */ /* 0x000fd0000000000e */
[----:B------:R-:W-:-:S08]  /*27f0*/  DFMA R20, R28, R20, R14 ;  /* 0x000000141c14722b */ /* 0x000fd0000000000e */
[----:B------:R-:W-:-:S08]  /*2800*/  DADD R16, R22, R20 ;  /* 0x0000000016107229 */ /* 0x000fd00000000014 */
[--C-:B------:R-:W-:Y:S02]  /*2810*/  DADD R14, R12, R16.reuse ;  /* 0x000000000c0e7229 */ /* 0x100fe40000000010 */
[----:B------:R-:W-:-:S06]  /*2820*/  DADD R22, R22, -R16 ;  /* 0x0000000016167229 */ /* 0x000fcc0000000810 */
[----:B------:R-:W-:Y:S02]  /*2830*/  DADD R12, R12, -R14 ;  /* 0x000000000c0c7229 */ /* 0x000fe4000000080e */
[----:B------:R-:W-:-:S06]  /*2840*/  DADD R22, R20, R22 ;  /* 0x0000000014167229 */ /* 0x000fcc0000000016 */
[----:B------:R-:W-:-:S08]  /*2850*/  DADD R12, R16, R12 ;  /* 0x00000000100c7229 */ /* 0x000fd0000000000c */
[----:B------:R-:W-:-:S08]  /*2860*/  DADD R12, R22, R12 ;  /* 0x00000000160c7229 */ /* 0x000fd0000000000c */
[----:B------:R-:W-:-:S08]  /*2870*/  DADD R18, R18, R12 ;  /* 0x0000000012127229 */ /* 0x000fd0000000000c */
[----:B------:R-:W-:-:S08]  /*2880*/  DADD R16, R14, R18 ;  /* 0x000000000e107229 */ /* 0x000fd00000000012 */
[--C-:B------:R-:W-:Y:S02]  /*2890*/  DFMA R12, R10, UR6, R16.reuse ;  /* 0x000000060a0c7c2b */ /* 0x100fe40008000010 */
[----:B------:R-:W-:-:S06]  /*28a0*/  DADD R20, R14, -R16 ;  /* 0x000000000e147229 */ /* 0x000fcc0000000810 */
[----:B------:R-:W-:Y:S02]  /*28b0*/  DFMA R14, R10, -UR6, R12 ;  /* 0x800000060a0e7c2b */ /* 0x000fe4000800000c */
[----:B------:R-:W-:-:S06]  /*28c0*/  DADD R20, R18, R20 ;  /* 0x0000000012147229 */ /* 0x000fcc0000000014 */
[----:B------:R-:W-:-:S08]  /*28d0*/  DADD R14, -R16, R14 ;  /* 0x00000000100e7229 */ /* 0x000fd0000000010e */
[----:B------:R-:W-:-:S08]  /*28e0*/  DADD R14, R20, -R14 ;  /* 0x00000000140e7229 */ /* 0x000fd0000000080e */
[----:B------:R-:W-:Y:S01]  /*28f0*/  DFMA R10, R10, UR8, R14 ;  /* 0x000000080a0a7c2b */ /* 0x000fe2000800000e */
[----:B------:R-:W-:-:S05]  /*2900*/  IMAD.SHL.U32 R14, R7, 0x2, RZ ;  /* 0x00000002070e7824 */ /* 0x000fca00078e00ff */
[----:B------:R-:W-:Y:S02]  /*2910*/  ISETP.GT.U32.AND P0, PT, R14, -0x2000001, PT ;  /* 0xfdffffff0e00780c */ /* 0x000fe40003f04070 */
[----:B------:R-:W-:Y:S02]  /*2920*/  DADD R14, R12, R10 ;  /* 0x000000000c0e7229 */ /* 0x000fe4000000000a */
[----:B------:R-:W-:-:S06]  /*2930*/  SEL R7, R5, R7, P0 ;  /* 0x0000000705077207 */ /* 0x000fcc0000000000 */
[----:B------:R-:W-:Y:S02]  /*2940*/  DADD R12, R12, -R14 ;  /* 0x000000000c0c7229 */ /* 0x000fe4000000080e */
[----:B------:R-:W-:-:S06]  /*2950*/  DMUL R18, R14, R6 ;  /* 0x000000060e127228 */ /* 0x000fcc0000000000 */
[----:B------:R-:W-:Y:S02]  /*2960*/  DADD R12, R10, R12 ;  /* 0x000000000a0c7229 */ /* 0x000fe4000000000c */
[----:B------:R-:W-:-:S08]  /*2970*/  DFMA R14, R14, R6, -R18 ;  /* 0x000000060e0e722b */ /* 0x000fd00000000812 */
[----:B------:R-:W-:Y:S01]  /*2980*/  DFMA R12, R12, R6, R14 ;  /* 0x000000060c0c722b */ /* 0x000fe2000000000e */
[----:B------:R-:W-:Y:S02]  /*2990*/  IMAD.MOV.U32 R6, RZ, RZ, 0x652b82fe ;  /* 0x652b82feff067424 */ /* 0x000fe400078e00ff */
[----:B------:R-:W-:-:S05]  /*29a0*/  IMAD.MOV.U32 R7, RZ, RZ, 0x3ff71547 ;  /* 0x3ff71547ff077424 */ /* 0x000fca00078e00ff */
[----:B------:R-:W-:-:S08]  /*29b0*/  DADD R10, R18, R12 ;  /* 0x00000000120a7229 */ /* 0x000fd0000000000c */
[----:B------:R-:W-:Y:S02]  /*29c0*/  DFMA R6, R10, R6, 6.75539944105574400000e+15 ;  /* 0x433800000a06742b */ /* 0x000fe40000000006 */
[----:B------:R-:W-:-:S06]  /*29d0*/  FSETP.GEU.AND P0, PT, |R11|, 4.1917929649353027344, PT ;  /* 0x4086232b0b00780b */ /* 0x000fcc0003f0e200 */
        /* <DEDUP_REMOVED lines=36> */
[----:B------:R-:W-:-:S08]  /*2c20*/  DADD R14, R18, -R10 ;  /* 0x00000000120e7229 */ /* 0x000fd0000000080a */
[----:B------:R-:W-:Y:S01]  /*2c30*/  DADD R14, R12, R14 ;  /* 0x000000000c0e7229 */ /* 0x000fe2000000000e */
[----:B------:R-:W-:Y:S02]  /*2c40*/  IMAD R13, R6, 0x100000, R17 ;  /* 0x00100000060d7824 */ /* 0x000fe400078e0211 */
[----:B------:R-:W-:Y:S01]  /*2c50*/  IMAD.MOV.U32 R12, RZ, RZ, R16 ;  /* 0x000000ffff0c7224 */ /* 0x000fe200078e0010 */
[----:B------:R-:W-:Y:S07]  /*2c60*/  @!P0 BRA `(.L_x_29) ;  /* 0x0000000000308947 */ /* 0x000fee0003800000 */
[----:B------:R-:W-:Y:S01]  /*2c70*/  FSETP.GEU.AND P1, PT, |R11|, 4.2275390625, PT ;  /* 0x408748000b00780b */ /* 0x000fe20003f2e200 */
[C---:B------:R-:W-:Y:S02]  /*2c80*/  DADD R12, R10.reuse, +INF ;  /* 0x7ff000000a0c7429 */ /* 0x040fe40000000000 */
[----:B------:R-:W-:-:S08]  /*2c90*/  DSETP.GEU.AND P0, PT, R10, RZ, PT ;  /* 0x000000ff0a00722a */ /* 0x000fd00003f0e000 */
[----:B------:R-:W-:Y:S02]  /*2ca0*/  FSEL R12, R12, RZ, P0 ;  /* 0x000000ff0c0c7208 */ /* 0x000fe40000000000 */
[----:B------:R-:W-:Y:S02]  /*2cb0*/  @!P1 LEA.HI R5, R6, R6, RZ, 0x1 ;  /* 0x0000000606059211 */ /* 0x000fe400078f08ff */
[----:B------:R-:W-:Y:S02]  /*2cc0*/  FSEL R13, R13, RZ, P0 ;  /* 0x000000ff0d0d7208 */ /* 0x000fe40000000000 */
[----:B------:R-:W-:-:S05]  /*2cd0*/  @!P1 SHF.R.S32.HI R5, RZ, 0x1, R5 ;  /* 0x00000001ff059819 */ /* 0x000fca0000011405 */
[----:B------:R-:W-:Y:S02]  /*2ce0*/  @!P1 IMAD.IADD R6, R6, 0x1, -R5 ;  /* 0x0000000106069824 */ /* 0x000fe400078e0a05 */
[----:B------:R-:W-:-:S03]  /*2cf0*/  @!P1 IMAD R17, R5, 0x100000, R17 ;  /* 0x0010000005119824 */ /* 0x000fc600078e0211 */
[----:B------:R-:W-:Y:S01]  /*2d00*/  @!P1 LEA R7, R6, 0x3ff00000, 0x14 ;  /* 0x3ff0000006079811 */ /* 0x000fe200078ea0ff */
[----:B------:R-:W-:-:S06]  /*2d10*/  @!P1 IMAD.MOV.U32 R6, RZ, RZ, RZ ;  /* 0x000000ffff069224 */ /* 0x000fcc00078e00ff */
[----:B------:R-:W-:-:S11]  /*2d20*/  @!P1 DMUL R12, R16, R6 ;  /* 0x00000006100c9228 */ /* 0x000fd60000000000 */
.L_x_29:
[----:B------:R-:W-:Y:S01]  /*2d30*/  DFMA R14, R14, R12, R12 ;  /* 0x0000000c0e0e722b */ /* 0x000fe2000000000c */
[----:B------:R-:W-:Y:S01]  /*2d40*/  IMAD.MOV.U32 R10, RZ, RZ, R0 ;  /* 0x000000ffff0a7224 */ /* 0x000fe200078e0000 */
[----:B------:R-:W-:Y:S01]  /*2d50*/  DSETP.NEU.AND P0, PT, |R12|, +INF , PT ;  /* 0x7ff000000c00742a */ /* 0x000fe20003f0d200 */
[----:B------:R-:W-:-:S07]  /*2d60*/  IMAD.MOV.U32 R11, RZ, RZ, 0x0 ;  /* 0x00000000ff0b7424 */ /* 0x000fce00078e00ff */
[----:B------:R-:W-:Y:S02]  /*2d70*/  FSEL R6, R12, R14, !P0 ;  /* 0x0000000e0c067208 */ /* 0x000fe40004000000 */
[----:B------:R-:W-:Y:S01]  /*2d80*/  FSEL R13, R13, R15, !P0 ;  /* 0x0000000f0d0d7208 */ /* 0x000fe20004000000 */
[----:B------:R-:W-:Y:S06]  /*2d90*/  RET.REL.NODEC R10 `(_Z9ViscosityPdS_S_S_S_S_dddi) ;  /* 0xffffffd00a987950 */ /* 0x000fec0003c3ffff */
.L_x_30:
[----:B------:R-:W-:-:S00]  /*2da0*/  BRA `(.L_x_30) ;  /* 0xfffffffc00fc7947 */ /* 0x000fc0000383ffff */
[----:B------:R-:W-:-:S00]  /*2db0*/  NOP ;  /* 0x0000000000007918 */ /* 0x000fc00000000000 */
        /* <DEDUP_REMOVED lines=12> */
.L_x_89:


//--------------------- .text._Z4MainPdS_S_S_S_S_Pidddii --------------------------
	.section	.text._Z4MainPdS_S_S_S_S_Pidddii,"ax",@progbits
	.align	128
        .global         _Z4MainPdS_S_S_S_S_Pidddii
        .type           _Z4MainPdS_S_S_S_S_Pidddii,@function
        .size           _Z4MainPdS_S_S_S_S_Pidddii,(.L_x_91 - _Z4MainPdS_S_S_S_S_Pidddii)
        .other          _Z4MainPdS_S_S_S_S_Pidddii,@"STO_CUDA_ENTRY STV_DEFAULT"
_Z4MainPdS_S_S_S_S_Pidddii:
.text._Z4MainPdS_S_S_S_S_Pidddii:
[----:B------:R-:W-:Y:S01]  /*0000*/  LDC R1, c[0x0][0x37c] ;  /* 0x0000df00ff017b82 */ /* 0x000fe20000000800 */
[----:B------:R-:W0:Y:S07]  /*0010*/  S2R R3, SR_TID.X ;  /* 0x0000000000037919 */ /* 0x000e2e0000002100 */
[----:B------:R-:W0:Y:S01]  /*0020*/  S2UR UR4, SR_CTAID.X ;  /* 0x00000000000479c3 */ /* 0x000e220000002500 */
[----:B------:R-:W1:Y:S01]  /*0030*/  LDCU.64 UR10, c[0x0][0x358] ;  /* 0x00006b00ff0a77ac */ /* 0x000e620008000a00 */
[----:B------:R-:W-:Y:S06]  /*0040*/  BSSY.RECONVERGENT B0, `(.L_x_31) ;  /* 0x000016d000007945 */ /* 0x000fec0003800200 */
[----:B------:R-:W0:Y:S02]  /*0050*/  LDC R2, c[0x0][0x360] ;  /* 0x0000d800ff027b82 */ /* 0x000e240000000800 */
[----:B0-----:R-:W-:-:S05]  /*0060*/  IMAD R2, R2, UR4, R3 ;  /* 0x0000000402027c24 */ /* 0x001fca000f8e0203 */
[----:B------:R-:W-:-:S13]  /*0070*/  ISETP.NE.AND P0, PT, R2, RZ, PT ;  /* 0x000000ff0200720c */ /* 0x000fda0003f05270 */
[----:B-1----:R-:W-:Y:S05]  /*0080*/  @P0 BRA `(.L_x_32) ;  /* 0x0000001400a00947 */ /* 0x002fea0003800000 */
[----:B------:R-:W0:Y:S02]  /*0090*/  LDCU UR6, c[0x0][0x3d0] ;  /* 0x00007a00ff0677ac */ /* 0x000e240008000800 */
[----:B0-----:R-:W-:-:S09]  /*00a0*/  UISETP.GE.AND UP0, UPT, UR6, 0x1, UPT ;  /* 0x000000010600788c */ /* 0x001fd2000bf06270 */
[----:B------:R-:W-:Y:S05]  /*00b0*/  BRA.U !UP0, `(.L_x_33) ;  /* 0x0000000508287547 */ /* 0x000fea000b800000 */
[----:B------:R-:W-:Y:S01]  /*00c0*/  UISETP.GE.U32.AND UP1, UPT, UR6, 0x10, UPT ;  /* 0x000000100600788c */ /* 0x000fe2000bf26070 */
[----:B------:R-:W-:Y:S01]  /*00d0*/  IMAD.MOV.U32 R3, RZ, RZ, RZ ;  /* 0x000000ffff037224 */ /* 0x000fe200078e00ff */
[----:B------:R-:W-:-:S04]  /*00e0*/  ULOP3.LUT UR7, UR6, 0xf, URZ, 0xc0, !UPT ;  /* 0x0000000f06077892 */ /* 0x000fc8000f8ec0ff */
[----:B------:R-:W-:-:S03]  /*00f0*/  UISETP.NE.AND UP0, UPT, UR7, URZ, UPT ;  /* 0x000000ff0700728c */ /* 0x000fc6000bf05270 */
[----:B------:R-:W-:Y:S08]  /*0100*/  BRA.U !UP1, `(.L_x_34) ;  /* 0x00000001097c7547 */ /* 0x000ff0000b800000 */
[----:B------:R-:W0:Y:S01]  /*0110*/  LDCU.64 UR4, c[0x0][0x380] ;  /* 0x00007000ff0477ac */ /* 0x000e220008000a00 */
[----:B------:R-:W-:-:S04]  /*0120*/  ULOP3.LUT UR8, UR6, 0x7ffffff0, URZ, 0xc0, !UPT ;  /* 0x7ffffff006087892 */ /* 0x000fc8000f8ec0ff */
[----:B------:R-:W-:Y:S02]  /*0130*/  UIADD3 UR9, UPT, UPT, -UR8, URZ, URZ ;  /* 0x000000ff08097290 */ /* 0x000fe4000fffe1ff */
[----:B------:R-:W-:Y:S01]  /*0140*/  IMAD.U32 R3, RZ, RZ, UR8 ;  /* 0x00000008ff037e24 */ /* 0x000fe2000f8e00ff */
[----:B0-----:R-:W-:-:S04]  /*0150*/  UIADD3 UR4, UP1, UPT, UR4, 0x40, URZ ;  /* 0x0000004004047890 */ /* 0x001fc8000ff3e0ff */
[----:B------:R-:W-:Y:S02]  /*0160*/  UIADD3.X UR5, UPT, UPT, URZ, UR5, URZ, UP1, !UPT ;  /* 0x00000005ff057290 */ /* 0x000fe40008ffe4ff */
[----:B------:R-:W-:-:S04]  /*0170*/  IMAD.U32 R0, RZ, RZ, UR4 ;  /* 0x00000004ff007e24 */ /* 0x000fc8000f8e00ff */
[----:B------:R-:W-:-:S07]  /*0180*/  MOV R7, UR5 ;  /* 0x0000000500077c02 */ /* 0x000fce0008000f00 */
.L_x_35:
[----:B0-----:R-:W-:Y:S01]  /*0190*/  IMAD.MOV.U32 R4, RZ, RZ, R0 ;  /* 0x000000ffff047224 */ /* 0x001fe200078e0000 */
[----:B------:R-:W-:Y:S01]  /*01a0*/  UIADD3 UR9, UPT, UPT, UR9, 0x10, URZ ;  /* 0x0000001009097890 */ /* 0x000fe2000fffe0ff */
[----:B------:R-:W-:-:S03]  /*01b0*/  IMAD.MOV.U32 R5, RZ, RZ, R7 ;  /* 0x000000ffff057224 */ /* 0x000fc600078e0007 */
[----:B------:R-:W-:Y:S01]  /*01c0*/  UISETP.NE.AND UP1, UPT, UR9, URZ, UPT ;  /* 0x000000ff0900728c */ /* 0x000fe2000bf25270 */
[----:B------:R-:W-:Y:S01]  /*01d0*/  IADD3 R0, P0, PT, R4, 0x80, RZ ;  /* 0x0000008004007810 */ /* 0x000fe20007f1e0ff */
[----:B------:R0:W-:Y:S04]  /*01e0*/  STG.E.64 desc[UR10][R4.64+-0x40], RZ ;  /* 0xffffc0ff04007986 */ /* 0x0001e8000c101b0a */
[----:B------:R0:W-:Y:S01]  /*01f0*/  STG.E.64 desc[UR10][R4.64+-0x38], RZ ;  /* 0xffffc8ff04007986 */ /* 0x0001e2000c101b0a */
[----:B------:R-:W-:-:S03]  /*0200*/  IMAD.X R7, RZ, RZ, R5, P0 ;  /* 0x000000ffff077224 */ /* 0x000fc600000e0605 */
[----:B------:R0:W-:Y:S04]  /*0210*/  STG.E.64 desc[UR10][R4.64+-0x30], RZ ;  /* 0xffffd0ff04007986 */ /* 0x0001e8000c101b0a */
        /* <DEDUP_REMOVED lines=12> */
[----:B------:R0:W-:Y:S01]  /*02e0*/  STG.E.64 desc[UR10][R4.64+0x38], RZ ;  /* 0x000038ff04007986 */ /* 0x0001e2000c101b0a */
[----:B------:R-:W-:Y:S05]  /*02f0*/  BRA.U UP1, `(.L_x_35) ;  /* 0xfffffffd01a47547 */ /* 0x000fea000b83ffff */
.L_x_34:
[----:B------:R-:W-:Y:S05]  /*0300*/  BRA.U !UP0, `(.L_x_33) ;  /* 0x0000000108947547 */ /* 0x000fea000b800000 */
[----:B------:R-:W-:Y:S02]  /*0310*/  UISETP.GE.U32.AND UP0, UPT, UR7, 0x8, UPT ;  /* 0x000000080700788c */ /* 0x000fe4000bf06070 */
[----:B------:R-:W-:-:S04]  /*0320*/  ULOP3.LUT UR5, UR6, 0x7, URZ, 0xc0, !UPT ;  /* 0x0000000706057892 */ /* 0x000fc8000f8ec0ff */
[----:B------:R-:W-:-:S03]  /*0330*/  UISETP.NE.AND UP1, UPT, UR5, URZ, UPT ;  /* 0x000000ff0500728c */ /* 0x000fc6000bf25270 */
[----:B------:R-:W-:Y:S08]  /*0340*/  BRA.U !UP0, `(.L_x_36) ;  /* 0x00000001082c7547 */ /* 0x000ff0000b800000 */
[----:B0-----:R-:W0:Y:S02]  /*0350*/  LDC.64 R4, c[0x0][0x380] ;  /* 0x0000e000ff047b82 */ /* 0x001e240000000a00 */
[C---:B0-----:R-:W-:Y:S01]  /*0360*/  IMAD.WIDE.U32 R4, R3.reuse, 0x8, R4 ;  /* 0x0000000803047825 */ /* 0x041fe200078e0004 */
[----:B------:R-:W-:-:S04]  /*0370*/  IADD3 R3, PT, PT, R3, 0x8, RZ ;  /* 0x0000000803037810 */ /* 0x000fc80007ffe0ff */
[----:B------:R1:W-:Y:S04]  /*0380*/  STG.E.64 desc[UR10][R4.64], RZ ;  /* 0x000000ff04007986 */ /* 0x0003e8000c101b0a */
[----:B------:R1:W-:Y:S04]  /*0390*/  STG.E.64 desc[UR10][R4.64+0x8], RZ ;  /* 0x000008ff04007986 */ /* 0x0003e8000c101b0a */
[----:B------:R1:W-:Y:S04]  /*03a0*/  STG.E.64 desc[UR10][R4.64+0x10], RZ ;  /* 0x000010ff04007986 */ /* 0x0003e8000c101b0a */
[----:B------:R1:W-:Y:S04]  /*03b0*/  STG.E.64 desc[UR10][R4.64+0x18], RZ ;  /* 0x000018ff04007986 */ /* 0x0003e8000c101b0a */
[----:B------:R1:W-:Y:S04]  /*03c0*/  STG.E.64 desc[UR10][R4.64+0x20], RZ ;  /* 0x000020ff04007986 */ /* 0x0003e8000c101b0a */
[----:B------:R1:W-:Y:S04]  /*03d0*/  STG.E.64 desc[UR10][R4.64+0x28], RZ ;  /* 0x000028ff04007986 */ /* 0x0003e8000c101b0a */
[----:B------:R1:W-:Y:S04]  /*03e0*/  STG.E.64 desc[UR10][R4.64+0x30], RZ ;  /* 0x000030ff04007986 */ /* 0x0003e8000c101b0a */
[----:B------:R1:W-:Y:S02]  /*03f0*/  STG.E.64 desc[UR10][R4.64+0x38], RZ ;  /* 0x000038ff04007986 */ /* 0x0003e4000c101b0a */
.L_x_36:
[----:B------:R-:W-:Y:S05]  /*0400*/  BRA.U !UP1, `(.L_x_33) ;  /* 0x0000000109547547 */ /* 0x000fea000b800000 */
[----:B------:R-:W-:Y:S02]  /*0410*/  UISETP.GE.U32.AND UP0, UPT, UR5, 0x4, UPT ;  /* 0x000000040500788c */ /* 0x000fe4000bf06070 */
[----:B------:R-:W-:-:S04]  /*0420*/  ULOP3.LUT UR4, UR6, 0x3, URZ, 0xc0, !UPT ;  /* 0x0000000306047892 */ /* 0x000fc8000f8ec0ff */
[----:B------:R-:W-:-:S03]  /*0430*/  UISETP.NE.AND UP1, UPT, UR4, URZ, UPT ;  /* 0x000000ff0400728c */ /* 0x000fc6000bf25270 */
[----:B------:R-:W-:Y:S08]  /*0440*/  BRA.U !UP0, `(.L_x_37) ;  /* 0x00000001081c7547 */ /* 0x000ff0000b800000 */
[----:B01----:R-:W0:Y:S02]  /*0450*/  LDC.64 R4, c[0x0][0x380] ;  /* 0x0000e000ff047b82 */ /* 0x003e240000000a00 */
[----:B0-----:R-:W-:-:S04]  /*0460*/  IMAD.WIDE.U32 R4, R3, 0x8, R4 ;  /* 0x0000000803047825 */ /* 0x001fc800078e0004 */
[----:B------:R-:W-:Y:S01]  /*0470*/  VIADD R3, R3, 0x4 ;  /* 0x0000000403037836 */ /* 0x000fe20000000000 */
[----:B------:R2:W-:Y:S04]  /*0480*/  STG.E.64 desc[UR10][R4.64], RZ ;  /* 0x000000ff04007986 */ /* 0x0005e8000c101b0a */
[----:B------:R2:W-:Y:S04]  /*0490*/  STG.E.64 desc[UR10][R4.64+0x8], RZ ;  /* 0x000008ff04007986 */ /* 0x0005e8000c101b0a */
[----:B------:R2:W-:Y:S04]  /*04a0*/  STG.E.64 desc[UR10][R4.64+0x10], RZ ;  /* 0x000010ff04007986 */ /* 0x0005e8000c101b0a */
[----:B------:R2:W-:Y:S02]  /*04b0*/  STG.E.64 desc[UR10][R4.64+0x18], RZ ;  /* 0x000018ff04007986 */ /* 0x0005e4000c101b0a */
.L_x_37:
[----:B------:R-:W-:Y:S05]  /*04c0*/  BRA.U !UP1, `(.L_x_33) ;  /* 0x0000000109247547 */ /* 0x000fea000b800000 */
[----:B012---:R-:W0:Y:S01]  /*04d0*/  LDC.64 R4, c[0x0][0x380] ;  /* 0x0000e000ff047b82 */ /* 0x007e220000000a00 */
[----:B------:R-:W-:Y:S01]  /*04e0*/  UIADD3 UR4, UPT, UPT, -UR4, URZ, URZ ;  /* 0x000000ff04047290 */ /* 0x000fe2000fffe1ff */
[----:B0-----:R-:W-:-:S11]  /*04f0*/  IMAD.WIDE.U32 R4, R3, 0x8, R4 ;  /* 0x0000000803047825 */ /* 0x001fd600078e0004 */
.L_x_38:
[----:B------:R-:W-:Y:S01]  /*0500*/  UIADD3 UR4, UPT, UPT, UR4, 0x1, URZ ;  /* 0x0000000104047890 */ /* 0x000fe2000fffe0ff */
[----:B------:R0:W-:Y:S03]  /*0510*/  STG.E.64 desc[UR10][R4.64], RZ ;  /* 0x000000ff04007986 */ /* 0x0001e6000c101b0a */
[----:B------:R-:W-:Y:S01]  /*0520*/  UISETP.NE.AND UP0, UPT, UR4, URZ, UPT ;  /* 0x000000ff0400728c */ /* 0x000fe2000bf05270 */
[----:B0-----:R-:W-:-:S05]  /*0530*/  IADD3 R4, P0, PT, R4, 0x8, RZ ;  /* 0x0000000804047810 */ /* 0x001fca0007f1e0ff */
[----:B------:R-:W-:-:S03]  /*0540*/  IMAD.X R5, RZ, RZ, R5, P0 ;  /* 0x000000ffff057224 */ /* 0x000fc600000e0605 */
[----:B------:R-:W-:Y:S05]  /*0550*/  BRA.U UP0, `(.L_x_38) ;  /* 0xfffffffd00e87547 */ /* 0x000fea000b83ffff */
.L_x_33:
[----:B------:R-:W3:Y:S02]  /*0560*/  LDCU UR5, c[0x0][0x3d4] ;  /* 0x00007a80ff0577ac */ /* 0x000ee40008000800 */
[----:B---3--:R-:W-:-:S09]  /*0570*/  UISETP.GE.AND UP0, UPT, UR5, 0x1, UPT ;  /* 0x000000010500788c */ /* 0x008fd2000bf06270 */
[----:B------:R-:W-:Y:S05]  /*0580*/  BRA.U !UP0, `(.L_x_32) ;  /* 0x0000001108607547 */ /* 0x000fea000b800000 */
[----:B------:R-:W3:Y:S01]  /*0590*/  LDCU.64 UR6, c[0x0][0x3b0] ;  /* 0x00007600ff0677ac */ /* 0x000ee20008000a00 */
[----:B------:R-:W4:Y:S01]  /*05a0*/  LDC.64 R14, c[0x0][0x380] ;  /* 0x0000e000ff0e7b82 */ /* 0x000f220000000a00 */
[----:B------:R-:W5:Y:S01]  /*05b0*/  LDCU.64 UR8, c[0x0][0x3a8] ;  /* 0x00007500ff0877ac */ /* 0x000f620008000a00 */
[----:B---3--:R-:W-:Y:S02]  /*05c0*/  UIADD3 UR4, UP0, UPT, UR6, 0x4, URZ ;  /* 0x0000000406047890 */ /* 0x008fe4000ff1e0ff */
[----:B------:R-:W-:Y:S02]  /*05d0*/  UIADD3 UR6, UPT, UPT, -UR5, URZ, URZ ;  /* 0x000000ff05067290 */ /* 0x000fe4000fffe1ff */
[----:B------:R-:W-:Y:S01]  /*05e0*/  UIADD3.X UR5, UPT, UPT, URZ, UR7, URZ, UP0, !UPT ;  /* 0x00000007ff057290 */ /* 0x000fe200087fe4ff */
[----:B-----5:R-:W-:Y:S01]  /*05f0*/  IMAD.U32 R12, RZ, RZ, UR8 ;  /* 0x00000008ff0c7e24 */ /* 0x020fe2000f8e00ff */
[----:B------:R-:W-:Y:S01]  /*0600*/  MOV R13, UR9 ;  /* 0x00000009000d7c02 */ /* 0x000fe20008000f00 */
[----:B------:R-:W-:-:S02]  /*0610*/  IMAD.U32 R10, RZ, RZ, UR4 ;  /* 0x00000004ff0a7e24 */ /* 0x000fc4000f8e00ff */
[----:B------:R-:W-:Y:S02]  /*0620*/  IMAD.U32 R3, RZ, RZ, UR6 ;  /* 0x00000006ff037e24 */ /* 0x000fe4000f8e00ff */
[----:B------:R-:W-:-:S07]  /*0630*/  IMAD.U32 R11, RZ, RZ, UR5 ;  /* 0x00000005ff0b7e24 */ /* 0x000fce000f8e00ff */
.L_x_48:
[----:B---3--:R-:W3:Y:S01]  /*0640*/  LDG.E.64 R8, desc[UR10][R12.64] ;  /* 0x0000000a0c087981 */ /* 0x008ee2000c1e1b00 */
[----:B012---:R-:W0:Y:S01]  /*0650*/  MUFU.RCP64H R5, 6 ;  /* 0x4018000000057908 */ /* 0x007e220000001800 */
[----:B------:R-:W-:Y:S02]  /*0660*/  HFMA2 R16, -RZ, RZ, 0, 0 ;  /* 0x00000000ff107431 */ /* 0x000fe400000001ff */
[----:B------:R-:W-:Y:S02]  /*0670*/  IMAD.MOV.U32 R17, RZ, RZ, 0x40180000 ;  /* 0x40180000ff117424 */ /* 0x000fe400078e00ff */
[----:B------:R-:W-:-:S06]  /*0680*/  IMAD.MOV.U32 R4, RZ, RZ, 0x1 ;  /* 0x00000001ff047424 */ /* 0x000fcc00078e00ff */
[----:B0-----:R-:W-:-:S08]  /*0690*/  DFMA R6, R4, -R16, 1 ;  /* 0x3ff000000406742b */ /* 0x001fd00000000810 */
[----:B------:R-:W-:-:S08]  /*06a0*/  DFMA R6, R6, R6, R6 ;  /* 0x000000060606722b */ /* 0x000fd00000000006 */
[----:B------:R-:W-:-:S08]  /*06b0*/  DFMA R6, R4, R6, R4 ;  /* 0x000000060406722b */ /* 0x000fd00000000004 */
[----:B------:R-:W-:-:S08]  /*06c0*/  DFMA R4, R6, -R16, 1 ;  /* 0x3ff000000604742b */ /* 0x000fd00000000810 */
[----:B------:R-:W-:-:S08]  /*06d0*/  DFMA R4, R6, R4, R6 ;  /* 0x000000040604722b */ /* 0x000fd00000000006 */
[----:B---3--:R-:W-:Y:S01]  /*06e0*/  DMUL R6, R8, R4 ;  /* 0x0000000408067228 */ /* 0x008fe20000000000 */
[----:B------:R-:W-:-:S07]  /*06f0*/  FSETP.GEU.AND P1, PT, |R9|, 6.5827683646048100446e-37, PT ;  /* 0x036000000900780b */ /* 0x000fce0003f2e200 */
[----:B------:R-:W-:-:S08]  /*0700*/  DFMA R16, R6, -6, R8 ;  /* 0xc01800000610782b */ /* 0x000fd00000000008 */
[----:B------:R-:W-:Y:S01]  /*0710*/  DFMA R6, R4, R16, R6 ;  /* 0x000000100406722b */ /* 0x000fe20000000006 */
[----:B------:R-:W-:-:S09]  /*0720*/  IMAD.MOV.U32 R4, RZ, RZ, RZ ;  /* 0x000000ffff047224 */ /* 0x000fd200078e00ff */
[----:B------:R-:W-:-:S05]  /*0730*/  FFMA R0, RZ, 2.375, R7 ;  /* 0x40180000ff007823 */ /* 0x000fca0000000007 */
[----:B------:R-:W-:-:S13]  /*0740*/  FSETP.GT.AND P0, PT, |R0|, 1.469367938527859385e-39, PT ;  /* 0x001000000000780b */ /* 0x000fda0003f04200 */
[----:B------:R-:W-:Y:S05]  /*0750*/  @P0 BRA P1, `(.L_x_39) ;  /* 0x00000000001c0947 */ /* 0x000fea0000800000 */
[----:B------:R-:W-:Y:S01]  /*0760*/  MOV R6, R8 ;  /* 0x0000000800067202 */ /* 0x000fe20000000f00 */
[----:B------:R-:W-:Y:S01]  /*0770*/  IMAD.MOV.U32 R7, RZ, RZ, R9 ;  /* 0x000000ffff077224 */ /* 0x000fe200078e0009 */
[----:B------:R-:W-:Y:S01]  /*0780*/  MOV R0, 0x7b0 ;  /* 0x000007b000007802 */ /* 0x000fe20000000f00 */
[----:B------:R-:W-:-:S07]  /*0790*/  IMAD.MOV.U32 R5, RZ, RZ, 0x40180000 ;  /* 0x40180000ff057424 */ /* 0x000fce00078e00ff */
[----:B----4-:R-:W-:Y:S05]  /*07a0*/  CALL.REL.NOINC `($__internal_2_$__cuda_sm20_div_rn_f64_full) ;  /* 0x0000001400147944 */ /* 0x010fea0003c00000 */
[----:B------:R-:W-:Y:S01]  /*07b0*/  IMAD.MOV.U32 R6, RZ, RZ, R18 ;  /* 0x000000ffff067224 */ /* 0x000fe200078e0012 */
[----:B------:R-:W-:-:S07]  /*07c0*/  MOV R7, R19 ;  /* 0x0000001300077202 */ /* 0x000fce0000000f00 */
.L_x_39:
[----:B------:R-:W4:Y:S02]  /*07d0*/  LDG.E R17, desc[UR10][R10.64+-0x4] ;  /* 0xfffffc0a0a117981 */ /* 0x000f24000c1e1900 */
[----:B----4-:R-:W-:-:S05]  /*07e0*/  IMAD.WIDE R16, R17, 0x8, R14 ;  /* 0x0000000811107825 */ /* 0x010fca00078e020e */
[----:B------:R-:W2:Y:S01]  /*07f0*/  LDG.E.64 R8, desc[UR10][R16.64+-0x8] ;  /* 0xfffff80a10087981 */ /* 0x000ea2000c1e1b00 */
[----:B------:R-:W0:Y:S01]  /*0800*/  MUFU.RCP64H R19, 12 ;  /* 0x4028000000137908 */ /* 0x000e220000001800 */
[----:B------:R-:W-:Y:S02]  /*0810*/  IMAD.MOV.U32 R22, RZ, RZ, 0x0 ;  /* 0x00000000ff167424 */ /* 0x000fe400078e00ff */
[----:B------:R-:W-:Y:S02]  /*0820*/  IMAD.MOV.U32 R23, RZ, RZ, 0x40280000 ;  /* 0x40280000ff177424 */ /* 0x000fe400078e00ff */
[----:B------:R-:W-:-:S06]  /*0830*/  IMAD.MOV.U32 R18, RZ, RZ, 0x1 ;  /* 0x00000001ff127424 */ /* 0x000fcc00078e00ff */
[----:B0-----:R-:W-:Y:S02]  /*0840*/  DFMA R20, R18, -R22, 1 ;  /* 0x3ff000001214742b */ /* 0x001fe40000000816 */
[----:B--2---:R-:W-:-:S07]  /*0850*/  DADD R6, R8, R6 ;  /* 0x0000000008067229 */ /* 0x004fce0000000006 */
[----:B------:R0:W-:Y:S04]  /*0860*/  STG.E.64 desc[UR10][R16.64+-0x8], R6 ;  /* 0xfffff80610007986 */ /* 0x0001e8000c101b0a */
[----:B------:R-:W2:Y:S01]  /*0870*/  LDG.E.64 R8, desc[UR10][R12.64] ;  /* 0x0000000a0c087981 */ /* 0x000ea2000c1e1b00 */
[----:B------:R-:W-:-:S08]  /*0880*/  DFMA R20, R20, R20, R20 ;  /* 0x000000141414722b */ /* 0x000fd00000000014 */
[----:B------:R-:W-:-:S08]  /*0890*/  DFMA R20, R18, R20, R18 ;  /* 0x000000141214722b */ /* 0x000fd00000000012 */
[----:B------:R-:W-:-:S08]  /*08a0*/  DFMA R18, R20, -R22, 1 ;  /* 0x3ff000001412742b */ /* 0x000fd00000000816 */
[----:B------:R-:W-:-:S08]  /*08b0*/  DFMA R18, R20, R18, R20 ;  /* 0x000000121412722b */ /* 0x000fd00000000014 */
[----:B--2---:R-:W-:Y:S01]  /*08c0*/  DMUL R20, R8, R18 ;  /* 0x0000001208147228 */ /* 0x004fe20000000000 */
[----:B------:R-:W-:-:S07]  /*08d0*/  FSETP.GEU.AND P1, PT, |R9|, 6.5827683646048100446e-37, PT ;  /* 0x036000000900780b */ /* 0x000fce0003f2e200 */
[----:B0-----:R-:W-:-:S08]  /*08e0*/  DFMA R6, R20, -12, R8 ;  /* 0xc02800001406782b */ /* 0x001fd00000000008 */
[----:B------:R-:W-:-:S10]  /*08f0*/  DFMA R6, R18, R6, R20 ;  /* 0x000000061206722b */ /* 0x000fd40000000014 */
[----:B------:R-:W-:-:S05]  /*0900*/  FFMA R0, RZ, 2.625, R7 ;  /* 0x40280000ff007823 */ /* 0x000fca0000000007 */
[----:B------:R-:W-:-:S13]  /*0910*/  FSETP.GT.AND P0, PT, |R0|, 1.469367938527859385e-39, PT ;  /* 0x001000000000780b */ /* 0x000fda0003f04200 */
[----:B------:R-:W-:Y:S05]  /*0920*/  @P0 BRA P1, `(.L_x_40) ;  /* 0x00000000001c0947 */ /* 0x000fea0000800000 */
[----:B------:R-:W-:Y:S01]  /*0930*/  MOV R6, R8 ;  /* 0x0000000800067202 */ /* 0x000fe20000000f00 */
[----:B------:R-:W-:Y:S01]  /*0940*/  IMAD.MOV.U32 R7, RZ, RZ, R9 ;  /* 0x000000ffff077224 */ /* 0x000fe200078e0009 */
[----:B------:R-:W-:Y:S01]  /*0950*/  MOV R0, 0x980 ;  /* 0x0000098000007802 */ /* 0x000fe20000000f00 */
[----:B------:R-:W-:-:S07]  /*0960*/  IMAD.MOV.U32 R5, RZ, RZ, 0x40280000 ;  /* 0x40280000ff057424 */ /* 0x000fce00078e00ff */
[----:B------:R-:W-:Y:S05]  /*0970*/  CALL.REL.NOINC `($__internal_2_$__cuda_sm20_div_rn_f64_full) ;  /* 0x0000001000a07944 */ /* 0x000fea0003c00000 */
[----:B------:R-:W-:Y:S01]  /*0980*/  IMAD.MOV.U32 R6, RZ, RZ, R18 ;  /* 0x000000ffff067224 */ /* 0x000fe200078e0012 */
[----:B------:R-:W-:-:S07]  /*0990*/  MOV R7, R19 ;  /* 0x0000001300077202 */ /* 0x000fce0000000f00 */
.L_x_40:
[----:B------:R-:W2:Y:S02]  /*09a0*/  LDG.E R17, desc[UR10][R10.64] ;  /* 0x0000000a0a117981 */ /* 0x000ea4000c1e1900 */
[----:B--2---:R-:W-:-:S05]  /*09b0*/  IMAD.WIDE R16, R17, 0x8, R14 ;  /* 0x0000000811107825 */ /* 0x004fca00078e020e */
        /* <DEDUP_REMOVED lines=27> */
.L_x_41:
        /* <DEDUP_REMOVED lines=29> */
.L_x_42:
        /* <DEDUP_REMOVED lines=19> */
[----:B------:R-:W-:-:S05]  /*0e70*/  FFMA R0, RZ, 2.375, R7 ;  /* 0x40180000ff007823 */ /* 0x000fca0000000007 */
        /* <DEDUP_REMOVED lines=9> */
.L_x_43:
        /* <DEDUP_REMOVED lines=29> */
.L_x_44:
[----:B------:R-:W2:Y:S02]  /*10e0*/  LDG.E R17, desc[UR10][R10.64+0x4] ;  /* 0x0000040a0a117981 */ /* 0x000ea4000c1e1900 */
[----:B--2---:R-:W-:-:S05]  /*10f0*/  IMAD.WIDE R16, R17, 0x8, R14 ;  /* 0x0000000811107825 */ /* 0x004fca00078e020e */
[----:B------:R-:W2:Y:S01]  /*1100*/  LDG.E.64 R8, desc[UR10][R16.64+-0x8] ;  /* 0xfffff80a10087981 */ /* 0x000ea2000c1e1b00 */
[----:B------:R-:W0:Y:S01]  /*1110*/  MUFU.RCP64H R19, 12 ;  /* 0x4028000000137908 */ /* 0x000e220000001800 */
[----:B------:R-:W-:Y:S01]  /*1120*/  IMAD.MOV.U32 R20, RZ, RZ, 0x0 ;  /* 0x00000000ff147424 */ /* 0x000fe200078e00ff */
[----:B------:R-:W-:Y:S01]  /*1130*/  MOV R18, 0x1 ;  /* 0x0000000100127802 */ /* 0x000fe20000000f00 */
        /* <DEDUP_REMOVED lines=16> */
[----:B------:R-:W-:Y:S01]  /*1240*/  IMAD.MOV.U32 R6, RZ, RZ, R8 ;  /* 0x000000ffff067224 */ /* 0x000fe200078e0008 */
[----:B------:R-:W-:Y:S01]  /*1250*/  MOV R5, 0x40280000 ;  /* 0x4028000000057802 */ /* 0x000fe20000000f00 */
[----:B------:R-:W-:Y:S01]  /*1260*/  IMAD.MOV.U32 R7, RZ, RZ, R9 ;  /* 0x000000ffff077224 */ /* 0x000fe200078e0009 */
[----:B------:R-:W-:-:S07]  /*1270*/  MOV R0, 0x1290 ;  /* 0x0000129000007802 */ /* 0x000fce0000000f00 */
[----:B------:R-:W-:Y:S05]  /*1280*/  CALL.REL.NOINC `($__internal_2_$__cuda_sm20_div_rn_f64_full) ;  /* 0x00000008005c7944 */ /* 0x000fea0003c00000 */
[----:B------:R-:W-:Y:S02]  /*1290*/  IMAD.MOV.U32 R6, RZ, RZ, R18 ;  /* 0x000000ffff067224 */ /* 0x000fe400078e0012 */
[----:B------:R-:W-:-:S07]  /*12a0*/  IMAD.MOV.U32 R7, RZ, RZ, R19 ;  /* 0x000000ffff077224 */ /* 0x000fce00078e0013 */
.L_x_45:
[----:B------:R-:W2:Y:S02]  /*12b0*/  LDG.E R17, desc[UR10][R10.64+-0x4] ;  /* 0xfffffc0a0a117981 */ /* 0x000ea4000c1e1900 */
[----:B--2---:R-:W-:-:S05]  /*12c0*/  IMAD.WIDE R16, R17, 0x8, R14 ;  /* 0x0000000811107825 */ /* 0x004fca00078e020e */
[----:B------:R-:W2:Y:S01]  /*12d0*/  LDG.E.64 R8, desc[UR10][R16.64+-0x8] ;  /* 0xfffff80a10087981 */ /* 0x000ea2000c1e1b00 */
[----:B------:R-:W0:Y:S01]  /*12e0*/  MUFU.RCP64H R19, 12 ;  /* 0x4028000000137908 */ /* 0x000e220000001800 */
[----:B------:R-:W-:Y:S01]  /*12f0*/  MOV R20, 0x0 ;  /* 0x0000000000147802 */ /* 0x000fe20000000f00 */
        /* <DEDUP_REMOVED lines=22> */
[----:B------:R-:W-:Y:S01]  /*1460*/  MOV R6, R18 ;  /* 0x0000001200067202 */ /* 0x000fe20000000f00 */
[----:B------:R-:W-:-:S07]  /*1470*/  IMAD.MOV.U32 R7, RZ, RZ, R19 ;  /* 0x000000ffff077224 */ /* 0x000fce00078e0013 */
.L_x_46:
        /* <DEDUP_REMOVED lines=22> */
[----:B------:R-:W-:Y:S01]  /*15e0*/  IMAD.MOV.U32 R6, RZ, RZ, R8 ;  /* 0x000000ffff067224 */ /* 0x000fe200078e0008 */
[----:B------:R-:W-:Y:S01]  /*15f0*/  MOV R7, R9 ;  /* 0x0000000900077202 */ /* 0x000fe20000000f00 */
[----:B------:R-:W-:Y:S01]  /*1600*/  IMAD.MOV.U32 R5, RZ, RZ, 0x40180000 ;  /* 0x40180000ff057424 */ /* 0x000fe200078e00ff */
[----:B------:R-:W-:-:S07]  /*1610*/  MOV R0, 0x1630 ;  /* 0x0000163000007802 */ /* 0x000fce0000000f00 */
[----:B------:R-:W-:Y:S05]  /*1620*/  CALL.REL.NOINC `($__internal_2_$__cuda_sm20_div_rn_f64_full) ;  /* 0x0000000400747944 */ /* 0x000fea0003c00000 */
[----:B------:R-:W-:Y:S01]  /*1630*/  IMAD.MOV.U32 R6, RZ, RZ, R18 ;  /* 0x000000ffff067224 */ /* 0x000fe200078e0012 */
[----:B------:R-:W-:-:S07]  /*1640*/  MOV R7, R19 ;  /* 0x0000001300077202 */ /* 0x000fce0000000f00 */
.L_x_47:
[----:B------:R-:W2:Y:S02]  /*1650*/  LDG.E R5, desc[UR10][R10.64+0x4] ;  /* 0x0000040a0a057981 */ /* 0x000ea4000c1e1900 */
[----:B--2---:R-:W-:-:S05]  /*1660*/  IMAD.WIDE R4, R5, 0x8, R14 ;  /* 0x0000000805047825 */ /* 0x004fca00078e020e */
[----:B------:R-:W2:Y:S01]  /*1670*/  LDG.E.64 R8, desc[UR10][R4.64+-0x8] ;  /* 0xfffff80a04087981 */ /* 0x000ea2000c1e1b00 */
[----:B------:R-:W-:Y:S01]  /*1680*/  VIADD R3, R3, 0x1 ;  /* 0x0000000103037836 */ /* 0x000fe20000000000 */
[----:B------:R-:W-:Y:S02]  /*1690*/  IADD3 R10, P1, PT, R10, 0xc, RZ ;  /* 0x0000000c0a0a7810 */ /* 0x000fe40007f3e0ff */
[----:B------:R-:W-:Y:S02]  /*16a0*/  IADD3 R12, P2, PT, R12, 0x8, RZ ;  /* 0x000000080c0c7810 */ /* 0x000fe40007f5e0ff */
[----:B------:R-:W-:Y:S01]  /*16b0*/  ISETP.NE.AND P0, PT, R3, RZ, PT ;  /* 0x000000ff0300720c */ /* 0x000fe20003f05270 */
[----:B------:R-:W-:Y:S01]  /*16c0*/  IMAD.X R11, RZ, RZ, R11, P1 ;  /* 0x000000ffff0b7224 */ /* 0x000fe200008e060b */
[----:B------:R-:W-:Y:S01]  /*16d0*/  IADD3.X R13, PT, PT, RZ, R13, RZ, P2, !PT ;  /* 0x0000000dff0d7210 */ /* 0x000fe200017fe4ff */
[----:B--2---:R-:W-:-:S07]  /*16e0*/  DADD R8, R8, R6 ;  /* 0x0000000008087229 */ /* 0x004fce0000000006 */
[----:B------:R3:W-:Y:S03]  /*16f0*/  STG.E.64 desc[UR10][R4.64+-0x8], R8 ;  /* 0xfffff80804007986 */ /* 0x0007e6000c101b0a */
[----:B------:R-:W-:Y:S05]  /*1700*/  @P0 BRA `(.L_x_48) ;  /* 0xffffffec00cc0947 */ /* 0x000fea000383ffff */
.L_x_32:
[----:B------:R-:W-:Y:S05]  /*1710*/  BSYNC.RECONVERGENT B0 ;  /* 0x0000000000007941 */ /* 0x000fea0003800200 */
.L_x_31:
[----:B------:R-:W4:Y:S01]  /*1720*/  LDCU UR4, c[0x0][0x3d0] ;  /* 0x00007a00ff0477ac */ /* 0x000f220008000800 */
[----:B------:R-:W-:Y:S01]  /*1730*/  BSSY.RECONVERGENT B0, `(.L_x_49) ;  /* 0x000001c000007945 */ /* 0x000fe20003800200 */
[----:B------:R-:W-:Y:S01]  /*1740*/  BAR.SYNC.DEFER_BLOCKING 0x0 ;  /* 0x0000000000007b1d */ /* 0x000fe20000010000 */
[----:B----4-:R-:W-:-:S13]  /*1750*/  ISETP.GE.AND P0, PT, R2, UR4, PT ;  /* 0x0000000402007c0c */ /* 0x010fda000bf06270 */
[----:B------:R-:W-:Y:S05]  /*1760*/  @P0 BRA `(.L_x_50) ;  /* 0x0000000000600947 */ /* 0x000fea0003800000 */
[----:B0123--:R-:W0:Y:S01]  /*1770*/  LDC.64 R4, c[0x0][0x380] ;  /* 0x0000e000ff047b82 */ /* 0x00fe220000000a00 */
[----:B------:R-:W1:Y:S01]  /*1780*/  LDCU.64 UR4, c[0x0][0x3c0] ;  /* 0x00007800ff0477ac */ /* 0x000e620008000a00 */
[----:B0-----:R-:W-:-:S06]  /*1790*/  IMAD.WIDE R4, R2, 0x8, R4 ;  /* 0x0000000802047825 */ /* 0x001fcc00078e0204 */
[----:B------:R-:W1:Y:S01]  /*17a0*/  LDG.E.64 R4, desc[UR10][R4.64] ;  /* 0x0000000a04047981 */ /* 0x000e62000c1e1b00 */
[----:B------:R-:W-:Y:S01]  /*17b0*/  BSSY.RECONVERGENT B1, `(.L_x_51) ;  /* 0x000000f000017945 */ /* 0x000fe20003800200 */
[----:B-1----:R-:W-:-:S06]  /*17c0*/  DMUL R6, R4, UR4 ;  /* 0x0000000404067c28 */ /* 0x002fcc0008000000 */
[----:B------:R-:W0:Y:S04]  /*17d0*/  MUFU.RCP64H R9, R7 ;  /* 0x0000000700097308 */ /* 0x000e280000001800 */
[----:B------:R-:W-:-:S05]  /*17e0*/  VIADD R8, R7, 0x300402 ;  /* 0x0030040207087836 */ /* 0x000fca0000000000 */
[----:B------:R-:W-:Y:S01]  /*17f0*/  FSETP.GEU.AND P0, PT, |R8|, 5.8789094863358348022e-39, PT ;  /* 0x004004020800780b */ /* 0x000fe20003f0e200 */
[----:B0-----:R-:W-:-:S08]  /*1800*/  DFMA R10, -R6, R8, 1 ;  /* 0x3ff00000060a742b */ /* 0x001fd00000000108 */
[----:B------:R-:W-:-:S08]  /*1810*/  DFMA R10, R10, R10, R10 ;  /* 0x0000000a0a0a722b */ /* 0x000fd0000000000a */
[----:B------:R-:W-:-:S08]  /*1820*/  DFMA R10, R8, R10, R8 ;  /* 0x0000000a080a722b */ /* 0x000fd00000000008 */
[----:B------:R-:W-:-:S08]  /*1830*/  DFMA R12, -R6, R10, 1 ;  /* 0x3ff00000060c742b */ /* 0x000fd0000000010a */
[----:B------:R-:W-:Y:S01]  /*1840*/  DFMA R10, R10, R12, R10 ;  /* 0x0000000c0a0a722b */ /* 0x000fe2000000000a */
[----:B------:R-:W-:Y:S10]  /*1850*/  @P0 BRA `(.L_x_52) ;  /* 0x0000000000100947 */ /* 0x000ff40003800000 */
[----:B------:R-:W-:-:S05]  /*1860*/  LOP3.LUT R0, R7, 0x7fffffff, RZ, 0xc0, !PT ;  /* 0x7fffffff07007812 */ /* 0x000fca00078ec0ff */
[----:B------:R-:W-:Y:S01]  /*1870*/  VIADD R8, R0, 0xfff00000 ;  /* 0xfff0000000087836 */ /* 0x000fe20000000000 */
[----:B------:R-:W-:-:S07]  /*1880*/  MOV R0, 0x18a0 ;  /* 0x000018a000007802 */ /* 0x000fce0000000f00 */
[----:B------:R-:W-:Y:S05]  /*1890*/  CALL.REL.NOINC `($__internal_1_$__cuda_sm20_dblrcp_rn_slowpath_v3) ;  /* 0x0000000000287944 */ /* 0x000fea0003c00000 */
.L_x_52:
[----:B------:R-:W-:Y:S05]  /*18a0*/  BSYNC.RECONVERGENT B1 ;  /* 0x0000000000017941 */ /* 0x000fea0003800200 */
.L_x_51:
[----:B------:R-:W0:Y:S02]  /*18b0*/  LDC.64 R4, c[0x0][0x388] ;  /* 0x0000e200ff047b82 */ /* 0x000e240000000a00 */
[----:B0-----:R-:W-:-:S06]  /*18c0*/  IMAD.WIDE R4, R2, 0x8, R4 ;  /* 0x0000000802047825 */ /* 0x001fcc00078e0204 */
[----:B------:R-:W2:Y:S02]  /*18d0*/  LDG.E.64 R4, desc[UR10][R4.64] ;  /* 0x0000000a04047981 */ /* 0x000ea4000c1e1b00 */
[----:B--2---:R-:W-:-:S11]  /*18e0*/  DMUL R10, R4, -R10 ;  /* 0x8000000a040a7228 */ /* 0x004fd60000000000 */
.L_x_50:
[----:B------:R-:W-:Y:S05]  /*18f0*/  BSYNC.RECONVERGENT B0 ;  /* 0x0000000000007941 */ /* 0x000fea0003800200 */
.L_x_49:
[----:B0123--:R-:W0:Y:S02]  /*1900*/  LDC.64 R4, c[0x0][0x398] ;  /* 0x0000e600ff047b82 */ /* 0x00fe240000000a00 */
[----:B0-----:R-:W-:-:S05]  /*1910*/  IMAD.WIDE R2, R2, 0x8, R4 ;  /* 0x0000000802027825 */ /* 0x001fca00078e0204 */
[----:B------:R-:W-:Y:S01]  /*1920*/  STG.E.64 desc[UR10][R2.64], R10 ;  /* 0x0000000a02007986 */ /* 0x000fe2000c101b0a */
[----:B------:R-:W-:Y:S05]  /*1930*/  EXIT ;  /* 0x000000000000794d */ /* 0x000fea0003800000 */
        .weak           $__internal_1_$__cuda_sm20_dblrcp_rn_slowpath_v3
        .type           $__internal_1_$__cuda_sm20_dblrcp_rn_slowpath_v3,@function
        .size           $__internal_1_$__cuda_sm20_dblrcp_rn_slowpath_v3,($__internal_2_$__cuda_sm20_div_rn_f64_full - $__internal_1_$__cuda_sm20_dblrcp_rn_slowpath_v3)
$__internal_1_$__cuda_sm20_dblrcp_rn_slowpath_v3:
[----:B------:R-:W-:Y:S01]  /*1940*/  MOV R4, R6 ;  /* 0x0000000600047202 */ /* 0x000fe20000000f00 */
[----:B------:R-:W-:Y:S01]  /*1950*/  IMAD.MOV.U32 R5, RZ, RZ, R7 ;  /* 0x000000ffff057224 */ /* 0x000fe200078e0007 */
[----:B------:R-:W-:Y:S05]  /*1960*/  BSSY.RECONVERGENT B2, `(.L_x_53) ;  /* 0x0000024000027945 */ /* 0x000fea0003800200 */
[----:B------:R-:W-:-:S14]  /*1970*/  DSETP.GTU.AND P0, PT, |R4|, +INF , PT ;  /* 0x7ff000000400742a */ /* 0x000fdc0003f0c200 */
[----:B------:R-:W-:Y:S05]  /*1980*/  @P0 BRA `(.L_x_54) ;  /* 0x00000000007c0947 */ /* 0x000fea0003800000 */
[----:B------:R-:W-:-:S05]  /*1990*/  LOP3.LUT R3, R7, 0x7fffffff, RZ, 0xc0, !PT ;  /* 0x7fffffff07037812 */ /* 0x000fca00078ec0ff */
[----:B------:R-:W-:-:S05]  /*19a0*/  VIADD R6, R3, 0xffffffff ;  /* 0xffffffff03067836 */ /* 0x000fca0000000000 */
[----:B------:R-:W-:-:S13]  /*19b0*/  ISETP.GE.U32.AND P0, PT, R6, 0x7fefffff, PT ;  /* 0x7fefffff0600780c */ /* 0x000fda0003f06070 */
[----:B------:R-:W-:Y:S02]  /*19c0*/  @P0 LOP3.LUT R7, R5, 0x7ff00000, RZ, 0x3c, !PT ;  /* 0x7ff0000005070812 */ /* 0x000fe400078e3cff */
[----:B------:R-:W-:Y:S01]  /*19d0*/  @P0 MOV R6, RZ ;  /* 0x000000ff00060202 */ /* 0x000fe20000000f00 */
[----:B------:R-:W-:Y:S06]  /*19e0*/  @P0 BRA `(.L_x_55) ;  /* 0x00000000006c0947 */ /* 0x000fec0003800000 */
[----:B------:R-:W-:-:S13]  /*19f0*/  ISETP.GE.U32.AND P0, PT, R3, 0x1000001, PT ;  /* 0x010000010300780c */ /* 0x000fda0003f06070 */
[----:B------:R-:W-:Y:S05]  /*1a00*/  @!P0 BRA `(.L_x_56) ;  /* 0x0000000000348947 */ /* 0x000fea0003800000 */
[----:B------:R-:W-:Y:S02]  /*1a10*/  VIADD R7, R5, 0xc0200000 ;  /* 0xc020000005077836 */ /* 0x000fe40000000000 */
[----:B------:R-:W-:Y:S02]  /*1a20*/  IMAD.MOV.U32 R6, RZ, RZ, R4 ;  /* 0x000000ffff067224 */ /* 0x000fe400078e0004 */
[----:B------:R-:W0:Y:S04]  /*1a30*/  MUFU.RCP64H R9, R7 ;  /* 0x0000000700097308 */ /* 0x000e280000001800 */
[----:B0-----:R-:W-:-:S08]  /*1a40*/  DFMA R10, -R6, R8, 1 ;  /* 0x3ff00000060a742b */ /* 0x001fd00000000108 */
[----:B------:R-:W-:-:S08]  /*1a50*/  DFMA R10, R10, R10, R10 ;  /* 0x0000000a0a0a722b */ /* 0x000fd0000000000a */
[----:B------:R-:W-:-:S08]  /*1a60*/  DFMA R10, R8, R10, R8 ;  /* 0x0000000a080a722b */ /* 0x000fd00000000008 */
[----:B------:R-:W-:-:S08]  /*1a70*/  DFMA R8, -R6, R10, 1 ;  /* 0x3ff000000608742b */ /* 0x000fd0000000010a */
[----:B------:R-:W-:-:S08]  /*1a80*/  DFMA R8, R10, R8, R10 ;  /* 0x000000080a08722b */ /* 0x000fd0000000000a */
[----:B------:R-:W-:-:S08]  /*1a90*/  DMUL R8, R8, 2.2250738585072013831e-308 ;  /* 0x0010000008087828 */ /* 0x000fd00000000000 */
[----:B------:R-:W-:-:S08]  /*1aa0*/  DFMA R4, -R4, R8, 1 ;  /* 0x3ff000000404742b */ /* 0x000fd00000000108 */
[----:B------:R-:W-:-:S08]  /*1ab0*/  DFMA R4, R4, R4, R4 ;  /* 0x000000040404722b */ /* 0x000fd00000000004 */
[----:B------:R-:W-:Y:S01]  /*1ac0*/  DFMA R6, R8, R4, R8 ;  /* 0x000000040806722b */ /* 0x000fe20000000008 */
[----:B------:R-:W-:Y:S10]  /*1ad0*/  BRA `(.L_x_55) ;  /* 0x0000000000307947 */ /* 0x000ff40003800000 */
.L_x_56:
[----:B------:R-:W-:Y:S01]  /*1ae0*/  DMUL R4, R4, 8.11296384146066816958e+31 ;  /* 0x4690000004047828 */ /* 0x000fe20000000000 */
[----:B------:R-:W-:-:S05]  /*1af0*/  MOV R6, R8 ;  /* 0x0000000800067202 */ /* 0x000fca0000000f00 */
[----:B------:R-:W0:Y:S02]  /*1b00*/  MUFU.RCP64H R7, R5 ;  /* 0x0000000500077308 */ /* 0x000e240000001800 */
[----:B0-----:R-:W-:-:S08]  /*1b10*/  DFMA R8, -R4, R6, 1 ;  /* 0x3ff000000408742b */ /* 0x001fd00000000106 */
[----:B------:R-:W-:-:S08]  /*1b20*/  DFMA R8, R8, R8, R8 ;  /* 0x000000080808722b */ /* 0x000fd00000000008 */
[----:B------:R-:W-:-:S08]  /*1b30*/  DFMA R8, R6, R8, R6 ;  /* 0x000000080608722b */ /* 0x000fd00000000006 */
[----:B------:R-:W-:-:S08]  /*1b40*/  DFMA R6, -R4, R8, 1 ;  /* 0x3ff000000406742b */ /* 0x000fd00000000108 */
[----:B------:R-:W-:-:S08]  /*1b50*/  DFMA R6, R8, R6, R8 ;  /* 0x000000060806722b */ /* 0x000fd00000000008 */
[----:B------:R-:W-:Y:S01]  /*1b60*/  DMUL R6, R6, 8.11296384146066816958e+31 ;  /* 0x4690000006067828 */ /* 0x000fe20000000000 */
[----:B------:R-:W-:Y:S10]  /*1b70*/  BRA `(.L_x_55) ;  /* 0x0000000000087947 */ /* 0x000ff40003800000 */
.L_x_54:
[----:B------:R-:W-:Y:S01]  /*1b80*/  LOP3.LUT R7, R5, 0x80000, RZ, 0xfc, !PT ;  /* 0x0008000005077812 */ /* 0x000fe200078efcff */
[----:B------:R-:W-:-:S07]  /*1b90*/  IMAD.MOV.U32 R6, RZ, RZ, R4 ;  /* 0x000000ffff067224 */ /* 0x000fce00078e0004 */
.L_x_55:
[----:B------:R-:W-:Y:S05]  /*1ba0*/  BSYNC.RECONVERGENT B2 ;  /* 0x0000000000027941 */ /* 0x000fea0003800200 */
.L_x_53:
[----:B------:R-:W-:Y:S01]  /*1bb0*/  IMAD.MOV.U32 R4, RZ, RZ, R0 ;  /* 0x000000ffff047224 */ /* 0x000fe200078e0000 */
[----:B------:R-:W-:Y:S01]  /*1bc0*/  MOV R11, R7 ;  /* 0x00000007000b7202 */ /* 0x000fe20000000f00 */
[----:B------:R-:W-:Y:S02]  /*1bd0*/  IMAD.MOV.U32 R5, RZ, RZ, 0x0 ;  /* 0x00000000ff057424 */ /* 0x000fe400078e00ff */
[----:B------:R-:W-:Y:S02]  /*1be0*/  IMAD.MOV.U32 R10, RZ, RZ, R6 ;  /* 0x000000ffff0a7224 */ /* 0x000fe400078e0006 */
[----:B------:R-:W-:Y:S05]  /*1bf0*/  RET.REL.NODEC R4 `(_Z4MainPdS_S_S_S_S_Pidddii) ;  /* 0xffffffe404007950 */ /* 0x000fea0003c3ffff */
        .weak           $__internal_2_$__cuda_sm20_div_rn_f64_full
        .type           $__internal_2_$__cuda_sm20_div_rn_f64_full,@function
        .size           $__internal_2_$__cuda_sm20_div_rn_f64_full,(.L_x_91 - $__internal_2_$__cuda_sm20_div_rn_f64_full)
$__internal_2_$__cuda_sm20_div_rn_f64_full:
[C---:B------:R-:W-:Y:S01]  /*1c00*/  FSETP.GEU.AND P0, PT, |R5|.reuse, 1.469367938527859385e-39, PT ;  /* 0x001000000500780b */ /* 0x040fe20003f0e200 */
[----:B------:R-:W-:Y:S01]  /*1c10*/  IMAD.MOV.U32 R16, RZ, RZ, 0x1 ;  /* 0x00000001ff107424 */ /* 0x000fe200078e00ff */
[----:B------:R-:W-:Y:S01]  /*1c20*/  LOP3.LUT R8, R5, 0x800fffff, RZ, 0xc0, !PT ;  /* 0x800fffff05087812 */ /* 0x000fe200078ec0ff */
[----:B------:R-:W-:Y:S01]  /*1c30*/  IMAD.MOV.U32 R25, RZ, RZ, 0x1ca00000 ;  /* 0x1ca00000ff197424 */ /* 0x000fe200078e00ff */
[C---:B------:R-:W-:Y:S01]  /*1c40*/  FSETP.GEU.AND P2, PT, |R7|.reuse, 1.469367938527859385e-39, PT ;  /* 0x001000000700780b */ /* 0x040fe20003f4e200 */
[----:B------:R-:W-:Y:S01]  /*1c50*/  BSSY.RECONVERGENT B1, `(.L_x_57) ;  /* 0x0000052000017945 */ /* 0x000fe20003800200 */
[----:B------:R-:W-:Y:S02]  /*1c60*/  LOP3.LUT R9, R8, 0x3ff00000, RZ, 0xfc, !PT ;  /* 0x3ff0000008097812 */ /* 0x000fe400078efcff */
[----:B------:R-:W-:Y:S02]  /*1c70*/  MOV R8, R4 ;  /* 0x0000000400087202 */ /* 0x000fe40000000f00 */
[----:B------:R-:W-:-:S02]  /*1c80*/  LOP3.LUT R24, R7, 0x7ff00000, RZ, 0xc0, !PT ;  /* 0x7ff0000007187812 */ /* 0x000fc400078ec0ff */
[----:B------:R-:W-:Y:S01]  /*1c90*/  LOP3.LUT R27, R5, 0x7ff00000, RZ, 0xc0, !PT ;  /* 0x7ff00000051b7812 */ /* 0x000fe200078ec0ff */
[----:B------:R-:W-:-:S03]  /*1ca0*/  @!P0 DMUL R8, R4, 8.98846567431157953865e+307 ;  /* 0x7fe0000004088828 */ /* 0x000fc60000000000 */
[C---:B------:R-:W-:Y:S02]  /*1cb0*/  ISETP.GE.U32.AND P1, PT, R24.reuse, R27, PT ;  /* 0x0000001b1800720c */ /* 0x040fe40003f26070 */
[----:B------:R-:W-:Y:S01]  /*1cc0*/  @!P2 LOP3.LUT R19, R5, 0x7ff00000, RZ, 0xc0, !PT ;  /* 0x7ff000000513a812 */ /* 0x000fe200078ec0ff */
[----:B------:R-:W0:Y:S03]  /*1cd0*/  MUFU.RCP64H R17, R9 ;  /* 0x0000000900117308 */ /* 0x000e260000001800 */
[----:B------:R-:W-:Y:S02]  /*1ce0*/  @!P2 ISETP.GE.U32.AND P3, PT, R24, R19, PT ;  /* 0x000000131800a20c */ /* 0x000fe40003f66070 */
[----:B------:R-:W-:Y:S02]  /*1cf0*/  @!P0 LOP3.LUT R27, R9, 0x7ff00000, RZ, 0xc0, !PT ;  /* 0x7ff00000091b8812 */ /* 0x000fe400078ec0ff */
[----:B------:R-:W-:-:S04]  /*1d00*/  @!P2 SEL R19, R25, 0x63400000, !P3 ;  /* 0x634000001913a807 */ /* 0x000fc80005800000 */
[----:B------:R-:W-:-:S04]  /*1d10*/  @!P2 LOP3.LUT R22, R19, 0x80000000, R7, 0xf8, !PT ;  /* 0x800000001316a812 */ /* 0x000fc800078ef807 */
[----:B------:R-:W-:Y:S01]  /*1d20*/  @!P2 LOP3.LUT R23, R22, 0x100000, RZ, 0xfc, !PT ;  /* 0x001000001617a812 */ /* 0x000fe200078efcff */
[----:B------:R-:W-:Y:S01]  /*1d30*/  @!P2 IMAD.MOV.U32 R22, RZ, RZ, RZ ;  /* 0x000000ffff16a224 */ /* 0x000fe200078e00ff */
[----:B0-----:R-:W-:-:S08]  /*1d40*/  DFMA R20, R16, -R8, 1 ;  /* 0x3ff000001014742b */ /* 0x001fd00000000808 */
[----:B------:R-:W-:-:S08]  /*1d50*/  DFMA R20, R20, R20, R20 ;  /* 0x000000141414722b */ /* 0x000fd00000000014 */
[----:B------:R-:W-:Y:S01]  /*1d60*/  DFMA R20, R16, R20, R16 ;  /* 0x000000141014722b */ /* 0x000fe20000000010 */
[----:B------:R-:W-:Y:S02]  /*1d70*/  SEL R17, R25, 0x63400000, !P1 ;  /* 0x6340000019117807 */ /* 0x000fe40004800000 */
[----:B------:R-:W-:Y:S02]  /*1d80*/  MOV R16, R6 ;  /* 0x0000000600107202 */ /* 0x000fe40000000f00 */
[----:B------:R-:W-:-:S03]  /*1d90*/  LOP3.LUT R17, R17, 0x800fffff, R7, 0xf8, !PT ;  /* 0x800fffff11117812 */ /* 0x000fc600078ef807 */
[----:B------:R-:W-:-:S03]  /*1da0*/  DFMA R18, R20, -R8, 1 ;  /* 0x3ff000001412742b */ /* 0x000fc60000000808 */
[----:B------:R-:W-:-:S05]  /*1db0*/  @!P2 DFMA R16, R16, 2, -R22 ;  /* 0x400000001010a82b */ /* 0x000fca0000000816 */
[----:B------:R-:W-:-:S08]  /*1dc0*/  DFMA R18, R20, R18, R20 ;  /* 0x000000121412722b */ /* 0x000fd00000000014 */
[----:B------:R-:W-:-:S08]  /*1dd0*/  DMUL R20, R18, R16 ;  /* 0x0000001012147228 */ /* 0x000fd00000000000 */
[----:B------:R-:W-:-:S08]  /*1de0*/  DFMA R22, R20, -R8, R16 ;  /* 0x800000081416722b */ /* 0x000fd00000000010 */
[----:B------:R-:W-:Y:S01]  /*1df0*/  DFMA R22, R18, R22, R20 ;  /* 0x000000161216722b */ /* 0x000fe20000000014 */
[----:B------:R-:W-:Y:S01]  /*1e00*/  IMAD.MOV.U32 R20, RZ, RZ, R24 ;  /* 0x000000ffff147224 */ /* 0x000fe200078e0018 */
[----:B------:R-:W-:-:S04]  /*1e10*/  @!P2 LOP3.LUT R20, R17, 0x7ff00000, RZ, 0xc0, !PT ;  /* 0x7ff000001114a812 */ /* 0x000fc800078ec0ff */
[----:B------:R-:W-:-:S04]  /*1e20*/  IADD3 R18, PT, PT, R20, -0x1, RZ ;  /* 0xffffffff14127810 */ /* 0x000fc80007ffe0ff */
[----:B------:R-:W-:Y:S01]  /*1e30*/  ISETP.GT.U32.AND P0, PT, R18, 0x7feffffe, PT ;  /* 0x7feffffe1200780c */ /* 0x000fe20003f04070 */
[----:B------:R-:W-:-:S05]  /*1e40*/  VIADD R18, R27, 0xffffffff ;  /* 0xffffffff1b127836 */ /* 0x000fca0000000000 */
[----:B------:R-:W-:-:S13]  /*1e50*/  ISETP.GT.U32.OR P0, PT, R18, 0x7feffffe, P0 ;  /* 0x7feffffe1200780c */ /* 0x000fda0000704470 */
[----:B------:R-:W-:Y:S05]  /*1e60*/  @P0 BRA `(.L_x_58) ;  /* 0x00000000006c0947 */ /* 0x000fea0003800000 */
[----:B------:R-:W-:-:S04]  /*1e70*/  LOP3.LUT R7, R5, 0x7ff00000, RZ, 0xc0, !PT ;  /* 0x7ff0000005077812 */ /* 0x000fc800078ec0ff */
[CC--:B------:R-:W-:Y:S02]  /*1e80*/  VIADDMNMX R6, R24.reuse, -R7.reuse, 0xb9600000, !PT ;  /* 0xb960000018067446 */ /* 0x0c0fe40007800907 */
[----:B------:R-:W-:Y:S02]  /*1e90*/  ISETP.GE.U32.AND P0, PT, R24, R7, PT ;  /* 0x000000071800720c */ /* 0x000fe40003f06070 */
[----:B------:R-:W-:Y:S02]  /*1ea0*/  VIMNMX R6, PT, PT, R6, 0x46a00000, PT ;  /* 0x46a0000006067848 */ /* 0x000fe40003fe0100 */
[----:B------:R-:W-:-:S05]  /*1eb0*/  SEL R25, R25, 0x63400000, !P0 ;  /* 0x6340000019197807 */ /* 0x000fca0004000000 */
[----:B------:R-:W-:Y:S02]  /*1ec0*/  IMAD.IADD R20, R6, 0x1, -R25 ;  /* 0x0000000106147824 */ /* 0x000fe400078e0a19 */
[----:B------:R-:W-:-:S03]  /*1ed0*/  IMAD.MOV.U32 R6, RZ, RZ, RZ ;  /* 0x000000ffff067224 */ /* 0x000fc600078e00ff */
[----:B------:R-:W-:-:S06]  /*1ee0*/  IADD3 R7, PT, PT, R20, 0x7fe00000, RZ ;  /* 0x7fe0000014077810 */ /* 0x000fcc0007ffe0ff */
        /* <DEDUP_REMOVED lines=9> */
[----:B------:R-:W-:Y:S01]  /*1f80*/  IADD3 R7, PT, PT, -R20, RZ, RZ ;  /* 0x000000ff14077210 */ /* 0x000fe20007ffe1ff */
[----:B------:R-:W-:Y:S01]  /*1f90*/  IMAD.MOV.U32 R6, RZ, RZ, RZ ;  /* 0x000000ffff067224 */ /* 0x000fe200078e00ff */
[----:B------:R-:W-:-:S05]  /*1fa0*/  DMUL.RP R8, R22, R8 ;  /* 0x0000000816087228 */ /* 0x000fca0000008000 */
[----:B------:R-:W-:-:S05]  /*1fb0*/  DFMA R6, R18, -R6, R22 ;  /* 0x800000061206722b */ /* 0x000fca0000000016 */
[----:B------:R-:W-:Y:S02]  /*1fc0*/  LOP3.LUT R5, R9, R5, RZ, 0x3c, !PT ;  /* 0x0000000509057212 */ /* 0x000fe400078e3cff */
[----:B------:R-:W-:-:S04]  /*1fd0*/  IADD3 R6, PT, PT, -R20, -0x43300000, RZ ;  /* 0xbcd0000014067810 */ /* 0x000fc80007ffe1ff */
[----:B------:R-:W-:-:S04]  /*1fe0*/  FSETP.NEU.AND P0, PT, |R7|, R6, PT ;  /* 0x000000060700720b */ /* 0x000fc80003f0d200 */
[----:B------:R-:W-:Y:S02]  /*1ff0*/  FSEL R18, R8, R18, !P0 ;  /* 0x0000001208127208 */ /* 0x000fe40004000000 */
[----:B------:R-:W-:Y:S01]  /*2000*/  FSEL R19, R5, R19, !P0 ;  /* 0x0000001305137208 */ /* 0x000fe20004000000 */
[----:B------:R-:W-:Y:S06]  /*2010*/  BRA `(.L_x_59) ;  /* 0x0000000000547947 */ /* 0x000fec0003800000 */
.L_x_58:
[----:B------:R-:W-:-:S14]  /*2020*/  DSETP.NAN.AND P0, PT, R6, R6, PT ;  /* 0x000000060600722a */ /* 0x000fdc0003f08000 */
[----:B------:R-:W-:Y:S05]  /*2030*/  @P0 BRA `(.L_x_60) ;  /* 0x0000000000440947 */ /* 0x000fea0003800000 */
[----:B------:R-:W-:-:S14]  /*2040*/  DSETP.NAN.AND P0, PT, R4, R4, PT ;  /* 0x000000040400722a */ /* 0x000fdc0003f08000 */
[----:B------:R-:W-:Y:S05]  /*2050*/  @P0 BRA `(.L_x_61) ;  /* 0x0000000000300947 */ /* 0x000fea0003800000 */
[----:B------:R-:W-:Y:S01]  /*2060*/  ISETP.NE.AND P0, PT, R20, R27, PT ;  /* 0x0000001b1400720c */ /* 0x000fe20003f05270 */
[----:B------:R-:W-:Y:S01]  /*2070*/  IMAD.MOV.U32 R18, RZ, RZ, 0x0 ;  /* 0x00000000ff127424 */ /* 0x000fe200078e00ff */
[----:B------:R-:W-:-:S11]  /*2080*/  MOV R19, 0xfff80000 ;  /* 0xfff8000000137802 */ /* 0x000fd60000000f00 */
[----:B------:R-:W-:Y:S05]  /*2090*/  @!P0 BRA `(.L_x_59) ;  /* 0x0000000000348947 */ /* 0x000fea0003800000 */
[----:B------:R-:W-:Y:S02]  /*20a0*/  ISETP.NE.AND P0, PT, R20, 0x7ff00000, PT ;  /* 0x7ff000001400780c */ /* 0x000fe40003f05270 */
[----:B------:R-:W-:Y:S02]  /*20b0*/  LOP3.LUT R19, R7, 0x80000000, R5, 0x48, !PT ;  /* 0x8000000007137812 */ /* 0x000fe400078e4805 */
[----:B------:R-:W-:-:S13]  /*20c0*/  ISETP.EQ.OR P0, PT, R27, RZ, !P0 ;  /* 0x000000ff1b00720c */ /* 0x000fda0004702670 */
[----:B------:R-:W-:Y:S01]  /*20d0*/  @P0 LOP3.LUT R5, R19, 0x7ff00000, RZ, 0xfc, !PT ;  /* 0x7ff0000013050812 */ /* 0x000fe200078efcff */
[----:B------:R-:W-:Y:S02]  /*20e0*/  @!P0 IMAD.MOV.U32 R18, RZ, RZ, RZ ;  /* 0x000000ffff128224 */ /* 0x000fe400078e00ff */
[----:B------:R-:W-:Y:S01]  /*20f0*/  @P0 IMAD.MOV.U32 R18, RZ, RZ, RZ ;  /* 0x000000ffff120224 */ /* 0x000fe200078e00ff */
[----:B------:R-:W-:Y:S01]  /*2100*/  @P0 MOV R19, R5 ;  /* 0x0000000500130202 */ /* 0x000fe20000000f00 */
[----:B------:R-:W-:Y:S06]  /*2110*/  BRA `(.L_x_59) ;  /* 0x0000000000147947 */ /* 0x000fec0003800000 */
.L_x_61:
[----:B------:R-:W-:Y:S01]  /*2120*/  LOP3.LUT R19, R5, 0x80000, RZ, 0xfc, !PT ;  /* 0x0008000005137812 */ /* 0x000fe200078efcff */
[----:B------:R-:W-:Y:S01]  /*2130*/  IMAD.MOV.U32 R18, RZ, RZ, R4 ;  /* 0x000000ffff127224 */ /* 0x000fe200078e0004 */
[----:B------:R-:W-:Y:S06]  /*2140*/  BRA `(.L_x_59) ;  /* 0x0000000000087947 */ /* 0x000fec0003800000 */
.L_x_60:
[----:B------:R-:W-:Y:S01]  /*2150*/  LOP3.LUT R19, R7, 0x80000, RZ, 0xfc, !PT ;  /* 0x0008000007137812 */ /* 0x000fe200078efcff */
[----:B------:R-:W-:-:S07]  /*2160*/  IMAD.MOV.U32 R18, RZ, RZ, R6 ;  /* 0x000000ffff127224 */ /* 0x000fce00078e0006 */
.L_x_59:
[----:B------:R-:W-:Y:S05]  /*2170*/  BSYNC.RECONVERGENT B1 ;  /* 0x0000000000017941 */ /* 0x000fea0003800200 */
.L_x_57:
[----:B------:R-:W-:Y:S01]  /*2180*/  MOV R6, R0 ;  /* 0x0000000000067202 */ /* 0x000fe20000000f00 */
[----:B------:R-:W-:-:S04]  /*2190*/  IMAD.MOV.U32 R7, RZ, RZ, 0x0 ;  /* 0x00000000ff077424 */ /* 0x000fc800078e00ff */
[----:B------:R-:W-:Y:S05]  /*21a0*/  RET.REL.NODEC R6 `(_Z4MainPdS_S_S_S_S_Pidddii) ;  /* 0xffffffdc06947950 */ /* 0x000fea0003c3ffff */
.L_x_62:
        /* <DEDUP_REMOVED lines=13> */
.L_x_91:


//--------------------- .text._Z2KVPdS_S_S_S_S_S_S_S_S_S_S_S_S_S_S_S_Piii --------------------------
	.section	.text._Z2KVPdS_S_S_S_S_S_S_S_S_S_S_S_S_S_S_S_Piii,"ax",@progbits
	.align	128
        .global         _Z2KVPdS_S_S_S_S_S_S_S_S_S_S_S_S_S_S_S_Piii
        .type           _Z2KVPdS_S_S_S_S_S_S_S_S_S_S_S_S_S_S_S_Piii,@function
        .size           _Z2KVPdS_S_S_S_S_S_S_S_S_S_S_S_S_S_S_S_Piii,(.L_x_94 - _Z2KVPdS_S_S_S_S_S_S_S_S_S_S_S_S_S_S_S_Piii)
        .other          _Z2KVPdS_S_S_S_S_S_S_S_S_S_S_S_S_S_S_S_Piii,@"STO_CUDA_ENTRY STV_DEFAULT"
_Z2KVPdS_S_S_S_S_S_S_S_S_S_S_S_S_S_S_S_Piii:
.text._Z2KVPdS_S_S_S_S_S_S_S_S_S_S_S_S_S_S_S_Piii:
[----:B------:R-:W-:Y:S01]  /*0000*/  LDC R1, c[0x0][0x37c] ;  /* 0x0000df00ff017b82 */ /* 0x000fe20000000800 */
[----:B------:R-:W0:Y:S07]  /*0010*/  S2R R5, SR_TID.X ;  /* 0x0000000000057919 */ /* 0x000e2e0000002100 */
[----:B------:R-:W0:Y:S01]  /*0020*/  S2UR UR4, SR_CTAID.X ;  /* 0x00000000000479c3 */ /* 0x000e220000002500 */
[----:B------:R-:W1:Y:S01]  /*0030*/  LDCU UR5, c[0x0][0x414] ;  /* 0x00008280ff0577ac */ /* 0x000e620008000800 */
[----:B------:R-:W2:Y:S06]  /*0040*/  LDCU.64 UR24, c[0x0][0x358] ;  /* 0x00006b00ff1877ac */ /* 0x000eac0008000a00 */
[----:B------:R-:W0:Y:S08]  /*0050*/  LDC R0, c[0x0][0x360] ;  /* 0x0000d800ff007b82 */ /* 0x000e300000000800 */
[----:B------:R-:W3:Y:S08]  /*0060*/  LDC.64 R12, c[0x0][0x3e0] ;  /* 0x0000f800ff0c7b82 */ /* 0x000ef00000000a00 */
[----:B------:R-:W4:Y:S01]  /*0070*/  LDC.64 R16, c[0x0][0x3d8] ;  /* 0x0000f600ff107b82 */ /* 0x000f220000000a00 */
[----:B0-----:R-:W-:-:S07]  /*0080*/  IMAD R0, R0, UR4, R5 ;  /* 0x0000000400007c24 */ /* 0x001fce000f8e0205 */
[----:B------:R-:W0:Y:S01]  /*0090*/  LDC.64 R6, c[0x0][0x3c8] ;  /* 0x0000f200ff067b82 */ /* 0x000e220000000a00 */
[----:B-1----:R-:W-:-:S07]  /*00a0*/  ISETP.GE.AND P0, PT, R0, UR5, PT ;  /* 0x0000000500007c0c */ /* 0x002fce000bf06270 */
[----:B------:R-:W1:Y:S08]  /*00b0*/  LDC.64 R4, c[0x0][0x3e8] ;  /* 0x0000fa00ff047b82 */ /* 0x000e700000000a00 */
[----:B------:R-:W5:Y:S08]  /*00c0*/  LDC.64 R8, c[0x0][0x3d0] ;  /* 0x0000f400ff087b82 */ /* 0x000f700000000a00 */
[----:B------:R-:W5:Y:S01]  /*00d0*/  @!P0 LDC.64 R18, c[0x0][0x3c0] ;  /* 0x0000f000ff128b82 */ /* 0x000f620000000a00 */
[----:B---3--:R-:W-:-:S07]  /*00e0*/  IMAD.WIDE R22, R0, 0x8, R12 ;  /* 0x0000000800167825 */ /* 0x008fce00078e020c */
[----:B------:R-:W3:Y:S01]  /*00f0*/  LDC.64 R10, c[0x0][0x3f8] ;  /* 0x0000fe00ff0a7b82 */ /* 0x000ee20000000a00 */
[C---:B-1----:R-:W-:Y:S01]  /*0100*/  IMAD.WIDE R4, R0.reuse, 0x8, R4 ;  /* 0x0000000800047825 */ /* 0x042fe200078e0204 */
[----:B--2---:R-:W2:Y:S03]  /*0110*/  LDG.E.64 R22, desc[UR24][R22.64] ;  /* 0x0000001816167981 */ /* 0x004ea6000c1e1b00 */
[C---:B----4-:R-:W-:Y:S01]  /*0120*/  IMAD.WIDE R26, R0.reuse, 0x8, R16 ;  /* 0x00000008001a7825 */ /* 0x050fe200078e0210 */
[----:B------:R-:W4:Y:S02]  /*0130*/  LDG.E.64 R14, desc[UR24][R4.64] ;  /* 0x00000018040e7981 */ /* 0x000f24000c1e1b00 */
[----:B------:R-:W1:Y:S01]  /*0140*/  LDC.64 R12, c[0x0][0x400] ;  /* 0x00010000ff0c7b82 */ /* 0x000e620000000a00 */
[C---:B0-----:R-:W-:Y:S01]  /*0150*/  IMAD.WIDE R6, R0.reuse, 0x8, R6 ;  /* 0x0000000800067825 */ /* 0x041fe200078e0206 */
[----:B------:R-:W2:Y:S03]  /*0160*/  LDG.E.64 R16, desc[UR24][R26.64] ;  /* 0x000000181a107981 */ /* 0x000ea6000c1e1b00 */
[----:B-----5:R-:W-:-:S02]  /*0170*/  IMAD.WIDE R8, R0, 0x8, R8 ;  /* 0x0000000800087825 */ /* 0x020fc400078e0208 */
[----:B------:R-:W5:Y:S02]  /*0180*/  LDG.E.64 R6, desc[UR24][R6.64] ;  /* 0x0000001806067981 */ /* 0x000f64000c1e1b00 */
[C---:B------:R-:W-:Y:S02]  /*0190*/  @!P0 IMAD.WIDE R18, R0.reuse, 0x8, R18 ;  /* 0x0000000800128825 */ /* 0x040fe400078e0212 */
[----:B------:R-:W5:Y:S04]  /*01a0*/  LDG.E.64 R8, desc[UR24][R8.64] ;  /* 0x0000001808087981 */ /* 0x000f68000c1e1b00 */
[----:B------:R4:W5:Y:S01]  /*01b0*/  @!P0 LDG.E.64 R2, desc[UR24][R18.64] ;  /* 0x0000001812028981 */ /* 0x000962000c1e1b00 */
[----:B------:R-:W-:-:S04]  /*01c0*/  IMAD R21, R0, 0x3, RZ ;  /* 0x0000000300157824 */ /* 0x000fc800078e02ff */
[----:B---3--:R-:W-:-:S05]  /*01d0*/  IMAD.WIDE R10, R21, 0x8, R10 ;  /* 0x00000008150a7825 */ /* 0x008fca00078e020a */
[----:B------:R-:W3:Y:S01]  /*01e0*/  LDG.E.64 R24, desc[UR24][R10.64] ;  /* 0x000000180a187981 */ /* 0x000ee2000c1e1b00 */
[----:B-1----:R-:W-:-:S05]  /*01f0*/  IMAD.WIDE R12, R21, 0x8, R12 ;  /* 0x00000008150c7825 */ /* 0x002fca00078e020c */
[----:B------:R-:W3:Y:S01]  /*0200*/  LDG.E.64 R20, desc[UR24][R12.64] ;  /* 0x000000180c147981 */ /* 0x000ee2000c1e1b00 */
[----:B----4-:R-:W-:Y:S02]  /*0210*/  DADD R18, R14, R14 ;  /* 0x000000000e127229 */ /* 0x010fe4000000000e */
[----:B--2---:R-:W-:Y:S01]  /*0220*/  DADD R16, R16, R22 ;  /* 0x0000000010107229 */ /* 0x004fe20000000016 */
[----:B------:R-:W0:Y:S01]  /*0230*/  LDC.64 R22, c[0x0][0x3f0] ;  /* 0x0000fc00ff167b82 */ /* 0x000e220000000a00 */
[----:B-----5:R-:W-:-:S04]  /*0240*/  DFMA R14, R6, 2, R8 ;  /* 0x40000000060e782b */ /* 0x020fc80000000008 */
[----:B------:R-:W-:Y:S02]  /*0250*/  DMUL R18, R2, R18 ;  /* 0x0000001202127228 */ /* 0x000fe40000000000 */
[----:B------:R-:W-:-:S06]  /*0260*/  DMUL R16, R16, 0.5 ;  /* 0x3fe0000010107828 */ /* 0x000fcc0000000000 */
[----:B------:R-:W-:-:S08]  /*0270*/  DMUL R26, R18, R14 ;  /* 0x0000000e121a7228 */ /* 0x000fd00000000000 */
[----:B---3--:R-:W-:Y:S02]  /*0280*/  DMUL R24, R26, R24 ;  /* 0x000000181a187228 */ /* 0x008fe40000000000 */
[----:B------:R-:W-:Y:S01]  /*0290*/  DMUL R26, R16, R18 ;  /* 0x00000012101a7228 */ /* 0x000fe20000000000 */
[C---:B0-----:R-:W-:Y:S02]  /*02a0*/  IMAD.WIDE R18, R0.reuse, 0x8, R22 ;  /* 0x0000000800127825 */ /* 0x041fe400078e0216 */
[----:B------:R-:W0:Y:S05]  /*02b0*/  LDC.64 R22, c[0x0][0x390] ;  /* 0x0000e400ff167b82 */ /* 0x000e2a0000000a00 */
[----:B------:R-:W-:Y:S01]  /*02c0*/  DMUL R26, R26, R20 ;  /* 0x000000141a1a7228 */ /* 0x000fe20000000000 */
[----:B------:R-:W2:Y:S01]  /*02d0*/  LDG.E.64 R20, desc[UR24][R18.64] ;  /* 0x0000001812147981 */ /* 0x000ea2000c1e1b00 */
[----:B0-----:R-:W-:-:S06]  /*02e0*/  IMAD.WIDE R22, R0, 0x8, R22 ;  /* 0x0000000800167825 */ /* 0x001fcc00078e0216 */
[----:B--2---:R-:W-:-:S08]  /*02f0*/  DMUL R26, R20, R26 ;  /* 0x0000001a141a7228 */ /* 0x004fd00000000000 */
[----:B------:R-:W-:-:S07]  /*0300*/  DFMA R24, R24, R20, R26 ;  /* 0x000000141818722b */ /* 0x000fce000000001a */
[----:B------:R0:W-:Y:S04]  /*0310*/  STG.E.64 desc[UR24][R22.64], R24 ;  /* 0x0000001816007986 */ /* 0x0001e8000c101b18 */
[----:B------:R-:W2:Y:S04]  /*0320*/  LDG.E.64 R26, desc[UR24][R4.64] ;  /* 0x00000018041a7981 */ /* 0x000ea8000c1e1b00 */
[----:B------:R-:W3:Y:S04]  /*0330*/  LDG.E.64 R20, desc[UR24][R10.64+0x8] ;  /* 0x000008180a147981 */ /* 0x000ee8000c1e1b00 */
[----:B0-----:R-:W4:Y:S04]  /*0340*/  LDG.E.64 R22, desc[UR24][R12.64+0x8] ;  /* 0x000008180c167981 */ /* 0x001f28000c1e1b00 */
[----:B------:R-:W5:Y:S01]  /*0350*/  LDG.E.64 R24, desc[UR24][R18.64] ;  /* 0x0000001812187981 */ /* 0x000f62000c1e1b00 */
[----:B--2---:R-:W-:-:S08]  /*0360*/  DADD R26, R26, R26 ;  /* 0x000000001a1a7229 */ /* 0x004fd0000000001a */
[----:B------:R-:W-:-:S08]  /*0370*/  DMUL R26, R2, R26 ;  /* 0x0000001a021a7228 */ /* 0x000fd00000000000 */
[-C--:B------:R-:W-:Y:S02]  /*0380*/  DMUL R28, R14, R26.reuse ;  /* 0x0000001a0e1c7228 */ /* 0x080fe40000000000 */
[----:B------:R-:W-:-:S08]  /*0390*/  DMUL R26, R16, R26 ;  /* 0x0000001a101a7228 */ /* 0x000fd00000000000 */
[----:B----4-:R-:W-:Y:S02]  /*03a0*/  DMUL R26, R26, R22 ;  /* 0x000000161a1a7228 */ /* 0x010fe40000000000 */
[----:B---3--:R-:W-:-:S06]  /*03b0*/  DMUL R20, R28, R20 ;  /* 0x000000141c147228 */ /* 0x008fcc0000000000 */
[----:B-----5:R-:W-:-:S08]  /*03c0*/  DMUL R26, R24, R26 ;  /* 0x0000001a181a7228 */ /* 0x020fd00000000000 */
[----:B------:R-:W-:Y:S01]  /*03d0*/  DFMA R28, R20, R24, R26 ;  /* 0x00000018141c722b */ /* 0x000fe2000000001a */
[----:B------:R-:W0:Y:S02]  /*03e0*/  LDC.64 R20, c[0x0][0x398] ;  /* 0x0000e600ff147b82 */ /* 0x000e240000000a00 */
[----:B0-----:R-:W-:-:S05]  /*03f0*/  IMAD.WIDE R20, R0, 0x8, R20 ;  /* 0x0000000800147825 */ /* 0x001fca00078e0214 */
[----:B------:R0:W-:Y:S04]  /*0400*/  STG.E.64 desc[UR24][R20.64], R28 ;  /* 0x0000001c14007986 */ /* 0x0001e8000c101b18 */
[----:B------:R-:W2:Y:S04]  /*0410*/  LDG.E.64 R24, desc[UR24][R4.64] ;  /* 0x0000001804187981 */ /* 0x000ea8000c1e1b00 */
[----:B------:R-:W3:Y:S04]  /*0420*/  LDG.E.64 R26, desc[UR24][R10.64+0x10] ;  /* 0x000010180a1a7981 */ /* 0x000ee8000c1e1b00 */
[----:B------:R-:W4:Y:S04]  /*0430*/  LDG.E.64 R22, desc[UR24][R12.64+0x10] ;  /* 0x000010180c167981 */ /* 0x000f28000c1e1b00 */
[----:B0-----:R-:W5:Y:S01]  /*0440*/  LDG.E.64 R20, desc[UR24][R18.64] ;  /* 0x0000001812147981 */ /* 0x001f62000c1e1b00 */
[----:B--2---:R-:W-:-:S08]  /*0450*/  DADD R24, R24, R24 ;  /* 0x0000000018187229 */ /* 0x004fd00000000018 */
[----:B------:R-:W-:-:S08]  /*0460*/  DMUL R24, R2, R24 ;  /* 0x0000001802187228 */ /* 0x000fd00000000000 */
[-C--:B------:R-:W-:Y:S02]  /*0470*/  DMUL R14, R14, R24.reuse ;  /* 0x000000180e0e7228 */ /* 0x080fe40000000000 */
[----:B------:R-:W-:-:S06]  /*0480*/  DMUL R24, R16, R24 ;  /* 0x0000001810187228 */ /* 0x000fcc0000000000 */
[----:B---3--:R-:W-:Y:S02]  /*0490*/  DMUL R26, R14, R26 ;  /* 0x0000001a0e1a7228 */ /* 0x008fe40000000000 */
[----:B------:R-:W0:Y:S01]  /*04a0*/  LDC.64 R14, c[0x0][0x3a0] ;  /* 0x0000e800ff0e7b82 */ /* 0x000e220000000a00 */
[----:B----4-:R-:W-:-:S08]  /*04b0*/  DMUL R22, R24, R22 ;  /* 0x0000001618167228 */ /* 0x010fd00000000000 */
[----:B-----5:R-:W-:-:S08]  /*04c0*/  DMUL R22, R20, R22 ;  /* 0x0000001614167228 */ /* 0x020fd00000000000 */
[----:B------:R-:W-:Y:S01]  /*04d0*/  DFMA R26, R26, R20, R22 ;  /* 0x000000141a1a722b */ /* 0x000fe20000000016 */
[----:B0-----:R-:W-:-:S06]  /*04e0*/  IMAD.WIDE R28, R0, 0x8, R14 ;  /* 0x00000008001c7825 */ /* 0x001fcc00078e020e */
[----:B------:R0:W-:Y:S04]  /*04f0*/  STG.E.64 desc[UR24][R28.64], R26 ;  /* 0x0000001a1c007986 */ /* 0x0001e8000c101b18 */
[----:B------:R-:W2:Y:S04]  /*0500*/  LDG.E.64 R24, desc[UR24][R4.64] ;  /* 0x0000001804187981 */ /* 0x000ea8000c1e1b00 */
[----:B------:R-:W3:Y:S04]  /*0510*/  LDG.E.64 R22, desc[UR24][R12.64] ;  /* 0x000000180c167981 */ /* 0x000ee8000c1e1b00 */
[----:B------:R-:W4:Y:S04]  /*0520*/  LDG.E.64 R20, desc[UR24][R10.64] ;  /* 0x000000180a147981 */ /* 0x000f28000c1e1b00 */
[----:B------:R-:W5:Y:S01]  /*0530*/  LDG.E.64 R14, desc[UR24][R18.64] ;  /* 0x00000018120e7981 */ /* 0x000f62000c1e1b00 */
[----:B------:R-:W-:-:S02]  /*0540*/  DFMA R6, R8, 2, R6 ;  /* 0x400000000806782b */ /* 0x000fc40000000006 */
[----:B--2---:R-:W-:-:S08]  /*0550*/  DADD R24, R24, R24 ;  /* 0x0000000018187229 */ /* 0x004fd00000000018 */
[----:B------:R-:W-:-:S08]  /*0560*/  DMUL R24, R2, R24 ;  /* 0x0000001802187228 */ /* 0x000fd00000000000 */
[----:B------:R-:W-:-:S08]  /*0570*/  DMUL R8, R24, R6 ;  /* 0x0000000618087228 */ /* 0x000fd00000000000 */
[----:B---3--:R-:W-:Y:S02]  /*0580*/  DMUL R22, R8, R22 ;  /* 0x0000001608167228 */ /* 0x008fe40000000000 */
[----:B------:R-:W1:Y:S01]  /*0590*/  LDC.64 R8, c[0x0][0x3a8] ;  /* 0x0000ea00ff087b82 */ /* 0x000e620000000a00 */
[----:B------:R-:W-:-:S05]  /*05a0*/  DMUL R24, R16, R24 ;  /* 0x0000001810187228 */ /* 0x000fca0000000000 */
[----:B-----5:R-:W-:-:S03]  /*05b0*/  DMUL R22, R14, R22 ;  /* 0x000000160e167228 */ /* 0x020fc60000000000 */
[----:B----4-:R-:W-:-:S08]  /*05c0*/  DMUL R20, R24, R20 ;  /* 0x0000001418147228 */ /* 0x010fd00000000000 */
[----:B0-----:R-:W-:Y:S01]  /*05d0*/  DFMA R26, R20, R14, R22 ;  /* 0x0000000e141a722b */ /* 0x001fe20000000016 */
[----:B-1----:R-:W-:-:S06]  /*05e0*/  IMAD.WIDE R28, R0, 0x8, R8 ;  /* 0x00000008001c7825 */ /* 0x002fcc00078e0208 */
[----:B------:R0:W-:Y:S04]  /*05f0*/  STG.E.64 desc[UR24][R28.64], R26 ;  /* 0x0000001a1c007986 */ /* 0x0001e8000c101b18 */
[----:B------:R-:W2:Y:S04]  /*0600*/  LDG.E.64 R20, desc[UR24][R4.64] ;  /* 0x0000001804147981 */ /* 0x000ea8000c1e1b00 */
[----:B------:R-:W3:Y:S04]  /*0610*/  LDG.E.64 R22, desc[UR24][R12.64+0x8] ;  /* 0x000008180c167981 */ /* 0x000ee8000c1e1b00 */
[----:B------:R-:W4:Y:S04]  /*0620*/  LDG.E.64 R8, desc[UR24][R10.64+0x8] ;  /* 0x000008180a087981 */ /* 0x000f28000c1e1b00 */
[----:B------:R-:W5:Y:S01]  /*0630*/  LDG.E.64 R14, desc[UR24][R18.64] ;  /* 0x00000018120e7981 */ /* 0x000f62000c1e1b00 */
        /* <DEDUP_REMOVED lines=8> */
[----:B------:R-:W-:Y:S01]  /*06c0*/  DFMA R8, R8, R14, R22 ;  /* 0x0000000e0808722b */ /* 0x000fe20000000016 */
[----:B-1----:R-:W-:-:S06]  /*06d0*/  IMAD.WIDE R20, R0, 0x8, R20 ;  /* 0x0000000800147825 */ /* 0x002fcc00078e0214 */
[----:B------:R0:W-:Y:S04]  /*06e0*/  STG.E.64 desc[UR24][R20.64], R8 ;  /* 0x0000000814007986 */ /* 0x0001e8000c101b18 */
[----:B------:R-:W2:Y:S04]  /*06f0*/  LDG.E.64 R4, desc[UR24][R4.64] ;  /* 0x0000001804047981 */ /* 0x000ea8000c1e1b00 */
[----:B------:R-:W3:Y:S04]  /*0700*/  LDG.E.64 R12, desc[UR24][R12.64+0x10] ;  /* 0x000010180c0c7981 */ /* 0x000ee8000c1e1b00 */
[----:B------:R-:W4:Y:S04]  /*0710*/  LDG.E.64 R10, desc[UR24][R10.64+0x10] ;  /* 0x000010180a0a7981 */ /* 0x000f28000c1e1b00 */
[----:B------:R-:W5:Y:S01]  /*0720*/  LDG.E.64 R18, desc[UR24][R18.64] ;  /* 0x0000001812127981 */ /* 0x000f62000c1e1b00 */
[----:B------:R-:W-:Y:S01]  /*0730*/  ISETP.NE.AND P0, PT, R0, RZ, PT ;  /* 0x000000ff0000720c */ /* 0x000fe20003f05270 */
[----:B------:R-:W-:Y:S01]  /*0740*/  BSSY.RECONVERGENT B0, `(.L_x_63) ;  /* 0x0000126000007945 */ /* 0x000fe20003800200 */
[----:B--2---:R-:W-:-:S08]  /*0750*/  DADD R14, R4, R4 ;  /* 0x00000000040e7229 */ /* 0x004fd00000000004 */
[----:B------:R-:W-:Y:S01]  /*0760*/  DMUL R14, R2, R14 ;  /* 0x0000000e020e7228 */ /* 0x000fe20000000000 */
[----:B------:R-:W1:Y:S07]  /*0770*/  LDC.64 R2, c[0x0][0x3b8] ;  /* 0x0000ee00ff027b82 */ /* 0x000e6e0000000a00 */
[-C--:B------:R-:W-:Y:S02]  /*0780*/  DMUL R6, R6, R14.reuse ;  /* 0x0000000e06067228 */ /* 0x080fe40000000000 */
[----:B------:R-:W-:-:S06]  /*0790*/  DMUL R14, R16, R14 ;  /* 0x0000000e100e7228 */ /* 0x000fcc0000000000 */
[----:B---3--:R-:W-:Y:S02]  /*07a0*/  DMUL R6, R6, R12 ;  /* 0x0000000c06067228 */ /* 0x008fe40000000000 */
[----:B----4-:R-:W-:-:S06]  /*07b0*/  DMUL R14, R14, R10 ;  /* 0x0000000a0e0e7228 */ /* 0x010fcc0000000000 */
[----:B-----5:R-:W-:Y:S01]  /*07c0*/  DMUL R6, R18, R6 ;  /* 0x0000000612067228 */ /* 0x020fe20000000000 */
[----:B-1----:R-:W-:-:S07]  /*07d0*/  IMAD.WIDE R2, R0, 0x8, R2 ;  /* 0x0000000800027825 */ /* 0x002fce00078e0202 */
[----:B------:R-:W-:-:S07]  /*07e0*/  DFMA R6, R14, R18, R6 ;  /* 0x000000120e06722b */ /* 0x000fce0000000006 */
[----:B------:R0:W-:Y:S01]  /*07f0*/  STG.E.64 desc[UR24][R2.64], R6 ;  /* 0x0000000602007986 */ /* 0x0001e2000c101b18 */
[----:B------:R-:W-:Y:S05]  /*0800*/  @P0 BRA `(.L_x_64) ;  /* 0x0000001000640947 */ /* 0x000fea0003800000 */
[----:B------:R-:W1:Y:S02]  /*0810*/  LDCU UR4, c[0x0][0x410] ;  /* 0x00008200ff0477ac */ /* 0x000e640008000800 */
[----:B-1----:R-:W-:-:S09]  /*0820*/  UISETP.GE.AND UP0, UPT, UR4, 0x1, UPT ;  /* 0x000000010400788c */ /* 0x002fd2000bf06270 */
[----:B------:R-:W-:Y:S05]  /*0830*/  BRA.U !UP0, `(.L_x_65) ;  /* 0x00000005084c7547 */ /* 0x000fea000b800000 */
[----:B------:R-:W-:Y:S01]  /*0840*/  UISETP.GE.U32.AND UP0, UPT, UR4, 0x8, UPT ;  /* 0x000000080400788c */ /* 0x000fe2000bf06070 */
[----:B------:R-:W-:Y:S01]  /*0850*/  MOV R0, RZ ;  /* 0x000000ff00007202 */ /* 0x000fe20000000f00 */
[----:B------:R-:W-:-:S04]  /*0860*/  ULOP3.LUT UR12, UR4, 0x7, URZ, 0xc0, !UPT ;  /* 0x00000007040c7892 */ /* 0x000fc8000f8ec0ff */
[----:B------:R-:W-:-:S03]  /*0870*/  UISETP.NE.AND UP1, UPT, UR12, URZ, UPT ;  /* 0x000000ff0c00728c */ /* 0x000fc6000bf25270 */
[----:B------:R-:W-:Y:S08]  /*0880*/  BRA.U !UP0, `(.L_x_66) ;  /* 0x00000001089c7547 */ /* 0x000ff0000b800000 */
[----:B------:R-:W1:Y:S01]  /*0890*/  LDCU.128 UR8, c[0x0][0x380] ;  /* 0x00007000ff0877ac */ /* 0x000e620008000c00 */
[----:B------:R-:W-:-:S06]  /*08a0*/  ULOP3.LUT UR4, UR4, 0x7ffffff8, URZ, 0xc0, !UPT ;  /* 0x7ffffff804047892 */ /* 0x000fcc000f8ec0ff */
[----:B------:R-:W-:Y:S01]  /*08b0*/  MOV R0, UR4 ;  /* 0x0000000400007c02 */ /* 0x000fe20008000f00 */
[----:B-1----:R-:W-:Y:S02]  /*08c0*/  UIADD3 UR7, UP0, UPT, UR8, 0x20, URZ ;  /* 0x0000002008077890 */ /* 0x002fe4000ff1e0ff */
[----:B------:R-:W-:Y:S02]  /*08d0*/  UIADD3 UR5, UP2, UPT, UR10, 0x20, URZ ;  /* 0x000000200a057890 */ /* 0x000fe4000ff5e0ff */
[----:B------:R-:W-:Y:S02]  /*08e0*/  UIADD3.X UR8, UPT, UPT, URZ, UR9, URZ, UP0, !UPT ;  /* 0x00000009ff087290 */ /* 0x000fe400087fe4ff */
[----:B------:R-:W-:Y:S01]  /*08f0*/  UIADD3.X UR6, UPT, UPT, URZ, UR11, URZ, UP2, !UPT ;  /* 0x0000000bff067290 */ /* 0x000fe200097fe4ff */
[----:B0-----:R-:W-:Y:S01]  /*0900*/  MOV R8, UR7 ;  /* 0x0000000700087c02 */ /* 0x001fe20008000f00 */
[----:B------:R-:W-:Y:S01]  /*0910*/  UIADD3 UR9, UPT, UPT, -UR4, URZ, URZ ;  /* 0x000000ff04097290 */ /* 0x000fe2000fffe1ff */
[----:B------:R-:W-:-:S02]  /*0920*/  MOV R6, UR5 ;  /* 0x0000000500067c02 */ /* 0x000fc40008000f00 */
[----:B------:R-:W-:Y:S02]  /*0930*/  MOV R9, UR8 ;  /* 0x0000000800097c02 */ /* 0x000fe40008000f00 */
[----:B------:R-:W-:-:S07]  /*0940*/  MOV R7, UR6 ;  /* 0x0000000600077c02 */ /* 0x000fce0008000f00 */
.L_x_67:
[----:B-1----:R-:W-:Y:S01]  /*0950*/  MOV R2, R8 ;  /* 0x0000000800027202 */ /* 0x002fe20000000f00 */
[----:B------:R-:W-:Y:S01]  /*0960*/  IMAD.MOV.U32 R4, RZ, RZ, R6 ;  /* 0x000000ffff047224 */ /* 0x000fe200078e0006 */
[----:B------:R-:W-:Y:S01]  /*0970*/  MOV R3, R9 ;  /* 0x0000000900037202 */ /* 0x000fe20000000f00 */
[----:B------:R-:W-:Y:S01]  /*0980*/  UIADD3 UR9, UPT, UPT, UR9, 0x8, URZ ;  /* 0x0000000809097890 */ /* 0x000fe2000fffe0ff */
[----:B------:R-:W-:Y:S02]  /*0990*/  MOV R5, R7 ;  /* 0x0000000700057202 */ /* 0x000fe40000000f00 */
[----:B------:R-:W-:Y:S01]  /*09a0*/  IADD3 R8, P0, PT, R2, 0x40, RZ ;  /* 0x0000004002087810 */ /* 0x000fe20007f1e0ff */
[----:B------:R1:W-:Y:S01]  /*09b0*/  STG.E.64 desc[UR24][R2.64+-0x20], RZ ;  /* 0xffffe0ff02007986 */ /* 0x0003e2000c101b18 */
[----:B------:R-:W-:Y:S01]  /*09c0*/  UISETP.NE.AND UP0, UPT, UR9, URZ, UPT ;  /* 0x000000ff0900728c */ /* 0x000fe2000bf05270 */
[----:B------:R-:W-:Y:S02]  /*09d0*/  IADD3 R6, P1, PT, R4, 0x40, RZ ;  /* 0x0000004004067810 */ /* 0x000fe40007f3e0ff */
[----:B------:R1:W-:Y:S01]  /*09e0*/  STG.E.64 desc[UR24][R4.64+-0x20], RZ ;  /* 0xffffe0ff04007986 */ /* 0x0003e2000c101b18 */
[----:B------:R-:W-:-:S02]  /*09f0*/  IADD3.X R9, PT, PT, RZ, R3, RZ, P0, !PT ;  /* 0x00000003ff097210 */ /* 0x000fc400007fe4ff */
[----:B------:R-:W-:Y:S01]  /*0a00*/  IADD3.X R7, PT, PT, RZ, R5, RZ, P1, !PT ;  /* 0x00000005ff077210 */ /* 0x000fe20000ffe4ff */
        /* <DEDUP_REMOVED lines=15> */
.L_x_66:
[----:B------:R-:W-:Y:S05]  /*0b00*/  BRA.U !UP1, `(.L_x_65) ;  /* 0x0000000109987547 */ /* 0x000fea000b800000 */
[----:B------:R-:W2:Y:S01]  /*0b10*/  LDC R10, c[0x0][0x410] ;  /* 0x00010400ff0a7b82 */ /* 0x000ea20000000800 */
[----:B------:R-:W-:Y:S01]  /*0b20*/  UISETP.GE.U32.AND UP0, UPT, UR12, 0x4, UPT ;  /* 0x000000040c00788c */ /* 0x000fe2000bf06070 */
[----:B--2---:R-:W-:-:S04]  /*0b30*/  LOP3.LUT R11, R10, 0x3, RZ, 0xc0, !PT ;  /* 0x000000030a0b7812 */ /* 0x004fc800078ec0ff */
[----:B------:R-:W-:-:S04]  /*0b40*/  ISETP.NE.AND P0, PT, R11, RZ, PT ;  /* 0x000000ff0b00720c */ /* 0x000fc80003f05270 */
[----:B------:R-:W-:Y:S09]  /*0b50*/  BRA.U !UP0, `(.L_x_68) ;  /* 0x0000000108347547 */ /* 0x000ff2000b800000 */
[----:B01----:R-:W0:Y:S08]  /*0b60*/  LDC.64 R2, c[0x0][0x380] ;  /* 0x0000e000ff027b82 */ /* 0x003e300000000a00 */
[----:B------:R-:W1:Y:S01]  /*0b70*/  LDC.64 R4, c[0x0][0x388] ;  /* 0x0000e200ff047b82 */ /* 0x000e620000000a00 */
[----:B0-----:R-:W-:-:S05]  /*0b80*/  IMAD.WIDE.U32 R2, R0, 0x8, R2 ;  /* 0x0000000800027825 */ /* 0x001fca00078e0002 */
[----:B------:R2:W-:Y:S01]  /*0b90*/  STG.E.64 desc[UR24][R2.64], RZ ;  /* 0x000000ff02007986 */ /* 0x0005e2000c101b18 */
[C---:B-1----:R-:W-:Y:S01]  /*0ba0*/  IMAD.WIDE.U32 R4, R0.reuse, 0x8, R4 ;  /* 0x0000000800047825 */ /* 0x042fe200078e0004 */
[----:B------:R-:W-:-:S04]  /*0bb0*/  IADD3 R0, PT, PT, R0, 0x4, RZ ;  /* 0x0000000400007810 */ /* 0x000fc80007ffe0ff */
[----:B------:R2:W-:Y:S04]  /*0bc0*/  STG.E.64 desc[UR24][R4.64], RZ ;  /* 0x000000ff04007986 */ /* 0x0005e8000c101b18 */
[----:B------:R2:W-:Y:S04]  /*0bd0*/  STG.E.64 desc[UR24][R2.64+0x8], RZ ;  /* 0x000008ff02007986 */ /* 0x0005e8000c101b18 */
[----:B------:R2:W-:Y:S04]  /*0be0*/  STG.E.64 desc[UR24][R4.64+0x8], RZ ;  /* 0x000008ff04007986 */ /* 0x0005e8000c101b18 */
[----:B------:R2:W-:Y:S04]  /*0bf0*/  STG.E.64 desc[UR24][R2.64+0x10], RZ ;  /* 0x000010ff02007986 */ /* 0x0005e8000c101b18 */
[----:B------:R2:W-:Y:S04]  /*0c00*/  STG.E.64 desc[UR24][R4.64+0x10], RZ ;  /* 0x000010ff04007986 */ /* 0x0005e8000c101b18 */
[----:B------:R2:W-:Y:S04]  /*0c10*/  STG.E.64 desc[UR24][R2.64+0x18], RZ ;  /* 0x000018ff02007986 */ /* 0x0005e8000c101b18 */
[----:B------:R2:W-:Y:S02]  /*0c20*/  STG.E.64 desc[UR24][R4.64+0x18], RZ ;  /* 0x000018ff04007986 */ /* 0x0005e4000c101b18 */
.L_x_68:
[----:B------:R-:W-:Y:S05]  /*0c30*/  @!P0 BRA `(.L_x_65) ;  /* 0x00000000004c8947 */ /* 0x000fea0003800000 */
[----:B0-----:R-:W0:Y:S01]  /*0c40*/  LDC.64 R6, c[0x0][0x380] ;  /* 0x0000e000ff067b82 */ /* 0x001e220000000a00 */
[----:B------:R-:W-:Y:S02]  /*0c50*/  ISETP.NE.AND P0, PT, R11, 0x1, PT ;  /* 0x000000010b00780c */ /* 0x000fe40003f05270 */
[----:B-12---:R-:W-:-:S04]  /*0c60*/  LOP3.LUT R2, R10, 0x1, RZ, 0xc0, !PT ;  /* 0x000000010a027812 */ /* 0x006fc800078ec0ff */
[----:B------:R-:W-:Y:S01]  /*0c70*/  ISETP.NE.U32.AND P1, PT, R2, 0x1, PT ;  /* 0x000000010200780c */ /* 0x000fe20003f25070 */
[----:B------:R-:W1:Y:S06]  /*0c80*/  LDC.64 R8, c[0x0][0x388] ;  /* 0x0000e200ff087b82 */ /* 0x000e6c0000000a00 */
[----:B------:R-:W-:Y:S06]  /*0c90*/  @!P0 BRA `(.L_x_69) ;  /* 0x0000000000248947 */ /* 0x000fec0003800000 */
[----:B------:R-:W2:Y:S08]  /*0ca0*/  LDC.64 R2, c[0x0][0x380] ;  /* 0x0000e000ff027b82 */ /* 0x000eb00000000a00 */
[----:B------:R-:W3:Y:S01]  /*0cb0*/  LDC.64 R4, c[0x0][0x388] ;  /* 0x0000e200ff047b82 */ /* 0x000ee20000000a00 */
[----:B--2---:R-:W-:-:S05]  /*0cc0*/  IMAD.WIDE.U32 R2, R0, 0x8, R2 ;  /* 0x0000000800027825 */ /* 0x004fca00078e0002 */
[----:B------:R2:W-:Y:S01]  /*0cd0*/  STG.E.64 desc[UR24][R2.64], RZ ;  /* 0x000000ff02007986 */ /* 0x0005e2000c101b18 */
[C---:B---3--:R-:W-:Y:S01]  /*0ce0*/  IMAD.WIDE.U32 R4, R0.reuse, 0x8, R4 ;  /* 0x0000000800047825 */ /* 0x048fe200078e0004 */
[----:B------:R-:W-:-:S04]  /*0cf0*/  IADD3 R0, PT, PT, R0, 0x2, RZ ;  /* 0x0000000200007810 */ /* 0x000fc80007ffe0ff */
[----:B------:R2:W-:Y:S04]  /*0d00*/  STG.E.64 desc[UR24][R4.64], RZ ;  /* 0x000000ff04007986 */ /* 0x0005e8000c101b18 */
[----:B------:R2:W-:Y:S04]  /*0d10*/  STG.E.64 desc[UR24][R2.64+0x8], RZ ;  /* 0x000008ff02007986 */ /* 0x0005e8000c101b18 */
[----:B------:R2:W-:Y:S02]  /*0d20*/  STG.E.64 desc[UR24][R4.64+0x8], RZ ;  /* 0x000008ff04007986 */ /* 0x0005e4000c101b18 */
.L_x_69:
[----:B0-2---:R-:W-:-:S04]  /*0d30*/  @!P1 IMAD.WIDE.U32 R2, R0, 0x8, R6 ;  /* 0x0000000800029825 */ /* 0x005fc800078e0006 */
[----:B-1----:R-:W-:Y:S01]  /*0d40*/  @!P1 IMAD.WIDE.U32 R4, R0, 0x8, R8 ;  /* 0x0000000800049825 */ /* 0x002fe200078e0008 */
[----:B------:R3:W-:Y:S04]  /*0d50*/  @!P1 STG.E.64 desc[UR24][R2.64], RZ ;  /* 0x000000ff02009986 */ /* 0x0007e8000c101b18 */
[----:B------:R3:W-:Y:S02]  /*0d60*/  @!P1 STG.E.64 desc[UR24][R4.64], RZ ;  /* 0x000000ff04009986 */ /* 0x0007e4000c101b18 */
.L_x_65:
[----:B------:R-:W4:Y:S02]  /*0d70*/  LDCU UR8, c[0x0][0x414] ;  /* 0x00008280ff0877ac */ /* 0x000f240008000800 */
[----:B----4-:R-:W-:-:S09]  /*0d80*/  UISETP.GE.AND UP0, UPT, UR8, 0x1, UPT ;  /* 0x000000010800788c */ /* 0x010fd2000bf06270 */
[----:B------:R-:W-:Y:S05]  /*0d90*/  BRA.U !UP0, `(.L_x_64) ;  /* 0x0000000d08007547 */ /* 0x000fea000b800000 */
[----:B------:R-:W-:Y:S01]  /*0da0*/  UISETP.NE.AND UP1, UPT, UR8, 0x1, UPT ;  /* 0x000000010800788c */ /* 0x000fe2000bf25270 */
[----:B0-----:R-:W-:Y:S01]  /*0db0*/  HFMA2 R8, -RZ, RZ, 0, 0 ;  /* 0x00000000ff087431 */ /* 0x001fe200000001ff */
[----:B------:R-:W-:-:S04]  /*0dc0*/  ULOP3.LUT UR4, UR8, 0x1, URZ, 0xc0, !UPT ;  /* 0x0000000108047892 */ /* 0x000fc8000f8ec0ff */
[----:B------:R-:W-:-:S03]  /*0dd0*/  UISETP.NE.U32.AND UP0, UPT, UR4, 0x1, UPT ;  /* 0x000000010400788c */ /* 0x000fc6000bf05070 */
[----:B------:R-:W-:Y:S08]  /*0de0*/  BRA.U !UP1, `(.L_x_70) ;  /* 0x0000000909147547 */ /* 0x000ff0000b800000 */
[----:B------:R-:W0:Y:S01]  /*0df0*/  LDCU.128 UR4, c[0x0][0x390] ;  /* 0x00007200ff0477ac */ /* 0x000e220008000c00 */
[----:B------:R-:W-:Y:S01]  /*0e00*/  IMAD.MOV.U32 R7, RZ, RZ, RZ ;  /* 0x000000ffff077224 */ /* 0x000fe200078e00ff */
[----:B------:R-:W4:Y:S01]  /*0e10*/  LDCU.128 UR16, c[0x0][0x3b0] ;  /* 0x00007600ff1077ac */ /* 0x000f220008000c00 */
[----:B------:R-:W5:Y:S01]  /*0e20*/  LDCU.128 UR20, c[0x0][0x3a0] ;  /* 0x00007400ff1477ac */ /* 0x000f620008000c00 */
[----:B0-----:R-:W-:Y:S02]  /*0e30*/  UIADD3 UR15, UP1, UPT, UR4, 0x8, URZ ;  /* 0x00000008040f7890 */ /* 0x001fe4000ff3e0ff */
[----:B------:R-:W-:Y:S02]  /*0e40*/  UIADD3 UR11, UP3, UPT, UR6, 0x8, URZ ;  /* 0x00000008060b7890 */ /* 0x000fe4000ff7e0ff */
[----:B----4-:R-:W-:Y:S02]  /*0e50*/  UIADD3 UR13, UP2, UPT, UR18, 0x8, URZ ;  /* 0x00000008120d7890 */ /* 0x010fe4000ff5e0ff */
[----:B------:R-:W-:Y:S01]  /*0e60*/  UIADD3 UR9, UP4, UPT, UR16, 0x8, URZ ;  /* 0x0000000810097890 */ /* 0x000fe2000ff9e0ff */
[----:B------:R-:W-:Y:S01]  /*0e70*/  MOV R10, UR15 ;  /* 0x0000000f000a7c02 */ /* 0x000fe20008000f00 */
[----:B------:R-:W-:Y:S01]  /*0e80*/  UIADD3.X UR16, UPT, UPT, URZ, UR5, URZ, UP1, !UPT ;  /* 0x00000005ff107290 */ /* 0x000fe20008ffe4ff */
[----:B-123--:R-:W-:Y:S01]  /*0e90*/  MOV R5, UR11 ;  /* 0x0000000b00057c02 */ /* 0x00efe20008000f00 */
[----:B------:R-:W-:Y:S01]  /*0ea0*/  UIADD3.X UR12, UPT, UPT, URZ, UR7, URZ, UP3, !UPT ;  /* 0x00000007ff0c7290 */ /* 0x000fe20009ffe4ff */
[----:B------:R-:W-:Y:S01]  /*0eb0*/  MOV R6, UR13 ;  /* 0x0000000d00067c02 */ /* 0x000fe20008000f00 */
[----:B------:R-:W-:Y:S01]  /*0ec0*/  UIADD3.X UR14, UPT, UPT, URZ, UR19, URZ, UP2, !UPT ;  /* 0x00000013ff0e7290 */ /* 0x000fe200097fe4ff */
[----:B------:R-:W-:Y:S01]  /*0ed0*/  MOV R4, UR9 ;  /* 0x0000000900047c02 */ /* 0x000fe20008000f00 */
[----:B-----5:R-:W-:Y:S01]  /*0ee0*/  UIADD3 UR7, UP1, UPT, UR20, 0x8, URZ ;  /* 0x0000000814077890 */ /* 0x020fe2000ff3e0ff */
[----:B------:R-:W-:Y:S01]  /*0ef0*/  MOV R11, UR16 ;  /* 0x00000010000b7c02 */ /* 0x000fe20008000f00 */
[----:B------:R-:W-:Y:S01]  /*0f00*/  UIADD3 UR5, UP2, UPT, UR22, 0x8, URZ ;  /* 0x0000000816057890 */ /* 0x000fe2000ff5e0ff */
[----:B------:R-:W-:Y:S01]  /*0f10*/  MOV R24, UR12 ;  /* 0x0000000c00187c02 */ /* 0x000fe20008000f00 */
[----:B------:R-:W-:Y:S01]  /*0f20*/  ULOP3.LUT UR4, UR8, 0x7ffffffe, URZ, 0xc0, !UPT ;  /* 0x7ffffffe08047892 */ /* 0x000fe2000f8ec0ff */
[----:B------:R-:W-:Y:S01]  /*0f30*/  MOV R0, UR14 ;  /* 0x0000000e00007c02 */ /* 0x000fe20008000f00 */
[----:B------:R-:W-:Y:S01]  /*0f40*/  UIADD3.X UR10, UPT, UPT, URZ, UR17, URZ, UP4, !UPT ;  /* 0x00000011ff0a7290 */ /* 0x000fe2000a7fe4ff */
[----:B------:R-:W-:Y:S01]  /*0f50*/  MOV R3, UR7 ;  /* 0x0000000700037c02 */ /* 0x000fe20008000f00 */
[----:B------:R-:W-:Y:S01]  /*0f60*/  UIADD3.X UR8, UPT, UPT, URZ, UR21, URZ, UP1, !UPT ;  /* 0x00000015ff087290 */ /* 0x000fe20008ffe4ff */
[----:B------:R-:W-:Y:S01]  /*0f70*/  IMAD.U32 R2, RZ, RZ, UR5 ;  /* 0x00000005ff027e24 */ /* 0x000fe2000f8e00ff */
[----:B------:R-:W-:Y:S01]  /*0f80*/  UIADD3.X UR6, UPT, UPT, URZ, UR23, URZ, UP2, !UPT ;  /* 0x00000017ff067290 */ /* 0x000fe200097fe4ff */
[----:B------:R-:W-:Y:S01]  /*0f90*/  MOV R8, UR4 ;  /* 0x0000000400087c02 */ /* 0x000fe20008000f00 */
[----:B------:R-:W-:Y:S01]  /*0fa0*/  UIADD3 UR17, UPT, UPT, -UR4, URZ, URZ ;  /* 0x000000ff04117290 */ /* 0x000fe2000fffe1ff */
[----:B------:R-:W-:-:S02]  /*0fb0*/  MOV R9, UR10 ;  /* 0x0000000a00097c02 */ /* 0x000fc40008000f00 */
[----:B------:R-:W-:Y:S02]  /*0fc0*/  MOV R22, UR8 ;  /* 0x0000000800167c02 */ /* 0x000fe40008000f00 */
[----:B------:R-:W-:-:S07]  /*0fd0*/  MOV R23, UR6 ;  /* 0x0000000600177c02 */ /* 0x000fce0008000f00 */
.L_x_71:
[----:B0-----:R-:W0:Y:S01]  /*0fe0*/  LDC.64 R12, c[0x0][0x408] ;  /* 0x00010200ff0c7b82 */ /* 0x001e220000000a00 */
[----:B------:R-:W2:Y:S07]  /*0ff0*/  LDG.E.64 R18, desc[UR24][R10.64+-0x8] ;  /* 0xfffff8180a127981 */ /* 0x000eae000c1e1b00 */
[----:B------:R-:W1:Y:S01]  /*1000*/  LDC.64 R14, c[0x0][0x380] ;  /* 0x0000e000ff0e7b82 */ /* 0x000e620000000a00 */
[----:B0-----:R-:W-:-:S05]  /*1010*/  IMAD.WIDE.U32 R12, R7, 0x4, R12 ;  /* 0x00000004070c7825 */ /* 0x001fca00078e000c */
[----:B------:R-:W1:Y:S02]  /*1020*/  LDG.E R17, desc[UR24][R12.64] ;  /* 0x000000180c117981 */ /* 0x000e64000c1e1900 */
[----:B-1----:R-:W-:-:S05]  /*1030*/  IMAD.WIDE R16, R17, 0x8, R14 ;  /* 0x0000000811107825 */ /* 0x002fca00078e020e */
[----:B------:R-:W2:Y:S02]  /*1040*/  LDG.E.64 R20, desc[UR24][R16.64+-0x8] ;  /* 0xfffff81810147981 */ /* 0x000ea4000c1e1b00 */
[----:B--2---:R-:W-:-:S07]  /*1050*/  DADD R18, R18, R20 ;  /* 0x0000000012127229 */ /* 0x004fce0000000014 */
[----:B------:R0:W-:Y:S04]  /*1060*/  STG.E.64 desc[UR24][R16.64+-0x8], R18 ;  /* 0xfffff81210007986 */ /* 0x0001e8000c101b18 */
[----:B------:R-:W2:Y:S01]  /*1070*/  LDG.E R21, desc[UR24][R12.64+0x4] ;  /* 0x000004180c157981 */ /* 0x000ea2000c1e1900 */
[----:B0-----:R-:W-:Y:S01]  /*1080*/  MOV R16, R5 ;  /* 0x0000000500107202 */ /* 0x001fe20000000f00 */
[----:B------:R-:W-:-:S05]  /*1090*/  IMAD.MOV.U32 R17, RZ, RZ, R24 ;  /* 0x000000ffff117224 */ /* 0x000fca00078e0018 */
[----:B------:R-:W3:Y:S01]  /*10a0*/  LDG.E.64 R24, desc[UR24][R16.64+-0x8] ;  /* 0xfffff81810187981 */ /* 0x000ee2000c1e1b00 */
[----:B--2---:R-:W-:-:S05]  /*10b0*/  IMAD.WIDE R18, R21, 0x8, R14 ;  /* 0x0000000815127825 */ /* 0x004fca00078e020e */
[----:B------:R-:W3:Y:S02]  /*10c0*/  LDG.E.64 R20, desc[UR24][R18.64+-0x8] ;  /* 0xfffff81812147981 */ /* 0x000ee4000c1e1b00 */
[----:B---3--:R-:W-:-:S07]  /*10d0*/  DADD R20, R24, R20 ;  /* 0x0000000018147229 */ /* 0x008fce0000000014 */
[----:B------:R0:W-:Y:S04]  /*10e0*/  STG.E.64 desc[UR24][R18.64+-0x8], R20 ;  /* 0xfffff81412007986 */ /* 0x0001e8000c101b18 */
[----:B------:R-:W2:Y:S01]  /*10f0*/  LDG.E R5, desc[UR24][R12.64+0x8] ;  /* 0x000008180c057981 */ /* 0x000ea2000c1e1900 */
[----:B0-----:R-:W-:Y:S02]  /*1100*/  MOV R18, R3 ;  /* 0x0000000300127202 */ /* 0x001fe40000000f00 */
[----:B------:R-:W-:-:S05]  /*1110*/  MOV R19, R22 ;  /* 0x0000001600137202 */ /* 0x000fca0000000f00 */
[----:B------:R-:W3:Y:S01]  /*1120*/  LDG.E.64 R26, desc[UR24][R18.64+-0x8] ;  /* 0xfffff818121a7981 */ /* 0x000ee2000c1e1b00 */
[----:B--2---:R-:W-:-:S05]  /*1130*/  IMAD.WIDE R20, R5, 0x8, R14 ;  /* 0x0000000805147825 */ /* 0x004fca00078e020e */
[----:B------:R-:W3:Y:S02]  /*1140*/  LDG.E.64 R24, desc[UR24][R20.64+-0x8] ;  /* 0xfffff81814187981 */ /* 0x000ee4000c1e1b00 */
[----:B---3--:R-:W-:Y:S01]  /*1150*/  DADD R28, R26, R24 ;  /* 0x000000001a1c7229 */ /* 0x008fe20000000018 */
[----:B------:R-:W0:Y:S06]  /*1160*/  LDC.64 R24, c[0x0][0x388] ;  /* 0x0000e200ff187b82 */ /* 0x000e2c0000000a00 */
[----:B------:R1:W-:Y:S04]  /*1170*/  STG.E.64 desc[UR24][R20.64+-0x8], R28 ;  /* 0xfffff81c14007986 */ /* 0x0003e8000c101b18 */
[----:B------:R-:W0:Y:S01]  /*1180*/  LDG.E R27, desc[UR24][R12.64] ;  /* 0x000000180c1b7981 */ /* 0x000e22000c1e1900 */
[----:B-1----:R-:W-:-:S02]  /*1190*/  MOV R20, R2 ;  /* 0x0000000200147202 */ /* 0x002fc40000000f00 */
[----:B------:R-:W-:-:S05]  /*11a0*/  MOV R21, R23 ;  /* 0x0000001700157202 */ /* 0x000fca0000000f00 */
[----:B------:R-:W2:Y:S01]  /*11b0*/  LDG.E.64 R22, desc[UR24][R20.64+-0x8] ;  /* 0xfffff81814167981 */ /* 0x000ea2000c1e1b00 */
[----:B0-----:R-:W-:-:S05]  /*11c0*/  IMAD.WIDE R26, R27, 0x8, R24 ;  /* 0x000000081b1a7825 */ /* 0x001fca00078e0218 */
[----:B------:R-:W2:Y:S02]  /*11d0*/  LDG.E.64 R2, desc[UR24][R26.64+-0x8] ;  /* 0xfffff8181a027981 */ /* 0x000ea4000c1e1b00 */
[----:B--2---:R-:W-:-:S07]  /*11e0*/  DADD R2, R22, R2 ;  /* 0x0000000016027229 */ /* 0x004fce0000000002 */
[----:B------:R0:W-:Y:S04]  /*11f0*/  STG.E.64 desc[UR24][R26.64+-0x8], R2 ;  /* 0xfffff8021a007986 */ /* 0x0001e8000c101b18 */
[----:B------:R-:W2:Y:S01]  /*1200*/  LDG.E R5, desc[UR24][R12.64+0x4] ;  /* 0x000004180c057981 */ /* 0x000ea2000c1e1900 */
[----:B------:R-:W-:Y:S02]  /*1210*/  MOV R22, R4 ;  /* 0x0000000400167202 */ /* 0x000fe40000000f00 */
[----:B------:R-:W-:-:S05]  /*1220*/  MOV R23, R9 ;  /* 0x0000000900177202 */ /* 0x000fca0000000f00 */
[----:B0-----:R-:W3:Y:S01]  /*1230*/  LDG.E.64 R26, desc[UR24][R22.64+-0x8] ;  /* 0xfffff818161a7981 */ /* 0x001ee2000c1e1b00 */
[----:B--2---:R-:W-:-:S05]  /*1240*/  IMAD.WIDE R2, R5, 0x8, R24 ;  /* 0x0000000805027825 */ /* 0x004fca00078e0218 */
[----:B------:R-:W3:Y:S02]  /*1250*/  LDG.E.64 R4, desc[UR24][R2.64+-0x8] ;  /* 0xfffff81802047981 */ /* 0x000ee4000c1e1b00 */
[----:B---3--:R-:W-:-:S07]  /*1260*/  DADD R28, R26, R4 ;  /* 0x000000001a1c7229 */ /* 0x008fce0000000004 */
        /* <DEDUP_REMOVED lines=9> */
[----:B------:R-:W0:Y:S04]  /*1300*/  LDG.E R9, desc[UR24][R12.64+0xc] ;  /* 0x00000c180c097981 */ /* 0x000e28000c1e1900 */
[----:B------:R-:W2:Y:S01]  /*1310*/  LDG.E.64 R28, desc[UR24][R10.64] ;  /* 0x000000180a1c7981 */ /* 0x000ea2000c1e1b00 */
[----:B0-----:R-:W-:-:S05]  /*1320*/  IMAD.WIDE R26, R9, 0x8, R14 ;  /* 0x00000008091a7825 */ /* 0x001fca00078e020e */
[----:B------:R-:W2:Y:S02]  /*1330*/  LDG.E.64 R4, desc[UR24][R26.64+-0x8] ;  /* 0xfffff8181a047981 */ /* 0x000ea4000c1e1b00 */
[----:B--2---:R-:W-:-:S07]  /*1340*/  DADD R28, R28, R4 ;  /* 0x000000001c1c7229 */ /* 0x004fce0000000004 */
[----:B------:R0:W-:Y:S04]  /*1350*/  STG.E.64 desc[UR24][R26.64+-0x8], R28 ;  /* 0xfffff81c1a007986 */ /* 0x0001e8000c101b18 */
[----:B------:R-:W0:Y:S04]  /*1360*/  LDG.E R9, desc[UR24][R12.64+0x10] ;  /* 0x000010180c097981 */ /* 0x000e28000c1e1900 */
[----:B------:R-:W2:Y:S01]  /*1370*/  LDG.E.64 R4, desc[UR24][R16.64] ;  /* 0x0000001810047981 */ /* 0x000ea2000c1e1b00 */
[----:B0-----:R-:W-:-:S05]  /*1380*/  IMAD.WIDE R28, R9, 0x8, R14 ;  /* 0x00000008091c7825 */ /* 0x001fca00078e020e */
[----:B------:R-:W2:Y:S02]  /*1390*/  LDG.E.64 R26, desc[UR24][R28.64+-0x8] ;  /* 0xfffff8181c1a7981 */ /* 0x000ea4000c1e1b00 */
[----:B--2---:R-:W-:-:S07]  /*13a0*/  DADD R4, R4, R26 ;  /* 0x0000000004047229 */ /* 0x004fce000000001a */
[----:B------:R0:W-:Y:S04]  /*13b0*/  STG.E.64 desc[UR24][R28.64+-0x8], R4 ;  /* 0xfffff8041c007986 */ /* 0x0001e8000c101b18 */
[----:B------:R-:W0:Y:S02]  /*13c0*/  LDG.E R9, desc[UR24][R12.64+0x14] ;  /* 0x000014180c097981 */ /* 0x000e24000c1e1900 */
[----:B0-----:R-:W-:Y:S02]  /*13d0*/  IMAD.WIDE R4, R9, 0x8, R14 ;  /* 0x0000000809047825 */ /* 0x001fe400078e020e */
[----:B------:R-:W2:Y:S04]  /*13e0*/  LDG.E.64 R14, desc[UR24][R18.64] ;  /* 0x00000018120e7981 */ /* 0x000ea8000c1e1b00 */
        /* <DEDUP_REMOVED lines=15> */
[----:B------:R-:W2:Y:S02]  /*14e0*/  LDG.E R29, desc[UR24][R12.64+0x14] ;  /* 0x000014180c1d7981 */ /* 0x000ea4000c1e1900 */
[----:B--2---:R-:W-:Y:S02]  /*14f0*/  IMAD.WIDE R28, R29, 0x8, R24 ;  /* 0x000000081d1c7825 */ /* 0x004fe400078e0218 */
[----:B------:R1:W2:Y:S04]  /*1500*/  LDG.E.64 R24, desc[UR24][R2.64] ;  /* 0x0000001802187981 */ /* 0x0002a8000c1e1b00 */
[----:B0-----:R-:W2:Y:S01]  /*1510*/  LDG.E.64 R4, desc[UR24][R28.64+-0x8] ;  /* 0xfffff8181c047981 */ /* 0x001ea2000c1e1b00 */
[----:B------:R-:W-:Y:S01]  /*1520*/  UIADD3 UR17, UPT, UPT, UR17, 0x2, URZ ;  /* 0x0000000211117890 */ /* 0x000fe2000fffe0ff */
[----:B------:R-:W-:-:S03]  /*1530*/  IADD3 R6, P1, PT, R2, 0x10, RZ ;  /* 0x0000001002067810 */ /* 0x000fc60007f3e0ff */
[----:B------:R-:W-:Y:S01]  /*1540*/  UISETP.NE.AND UP1, UPT, UR17, URZ, UPT ;  /* 0x000000ff1100728c */ /* 0x000fe2000bf25270 */
[----:B------:R-:W-:Y:S02]  /*1550*/  IADD3 R10, P0, PT, R10, 0x10, RZ ;  /* 0x000000100a0a7810 */ /* 0x000fe40007f1e0ff */
[----:B------:R-:W-:Y:S02]  /*1560*/  IADD3.X R0, PT, PT, RZ, R3, RZ, P1, !PT ;  /* 0x00000003ff007210 */ /* 0x000fe40000ffe4ff */
[----:B------:R-:W-:Y:S02]  /*1570*/  IADD3.X R11, PT, PT, RZ, R11, RZ, P0, !PT ;  /* 0x0000000bff0b7210 */ /* 0x000fe400007fe4ff */
[----:B-1----:R-:W-:Y:S02]  /*1580*/  IADD3 R3, P2, PT, R18, 0x10, RZ ;  /* 0x0000001012037810 */ /* 0x002fe40007f5e0ff */
[----:B------:R-:W-:Y:S02]  /*1590*/  IADD3 R2, P3, PT, R20, 0x10, RZ ;  /* 0x0000001014027810 */ /* 0x000fe40007f7e0ff */
[----:B------:R-:W-:Y:S01]  /*15a0*/  IADD3 R7, PT, PT, R7, 0x6, RZ ;  /* 0x0000000607077810 */ /* 0x000fe20007ffe0ff */
[----:B--2---:R-:W-:-:S07]  /*15b0*/  DADD R14, R24, R4 ;  /* 0x00000000180e7229 */ /* 0x004fce0000000004 */
[----:B------:R0:W-:Y:S01]  /*15c0*/  STG.E.64 desc[UR24][R28.64+-0x8], R14 ;  /* 0xfffff80e1c007986 */ /* 0x0001e2000c101b18 */
[----:B------:R-:W-:Y:S02]  /*15d0*/  IADD3 R4, P1, PT, R22, 0x10, RZ ;  /* 0x0000001016047810 */ /* 0x000fe40007f3e0ff */
[----:B------:R-:W-:Y:S02]  /*15e0*/  IADD3 R5, P0, PT, R16, 0x10, RZ ;  /* 0x0000001010057810 */ /* 0x000fe40007f1e0ff */
[----:B------:R-:W-:Y:S02]  /*15f0*/  IADD3.X R9, PT, PT, RZ, R23, RZ, P1, !PT ;  /* 0x00000017ff097210 */ /* 0x000fe40000ffe4ff */
[----:B------:R-:W-:Y:S02]  /*1600*/  IADD3.X R24, PT, PT, RZ, R17, RZ, P0, !PT ;  /* 0x00000011ff187210 */ /* 0x000fe400007fe4ff */
[----:B------:R-:W-:Y:S02]  /*1610*/  IADD3.X R22, PT, PT, RZ, R19, RZ, P2, !PT ;  /* 0x00000013ff167210 */ /* 0x000fe400017fe4ff */
[----:B------:R-:W-:Y:S01]  /*1620*/  IADD3.X R23, PT, PT, RZ, R21, RZ, P3, !PT ;  /* 0x00000015ff177210 */ /* 0x000fe20001ffe4ff */
[----:B------:R-:W-:Y:S06]  /*1630*/  BRA.U UP1, `(.L_x_71) ;  /* 0xfffffff901687547 */ /* 0x000fec000b83ffff */
.L_x_70:
[----:B------:R-:W-:Y:S05]  /*1640*/  BRA.U UP0, `(.L_x_64) ;  /* 0x0000000100d47547 */ /* 0x000fea000b800000 */
[----:B-123--:R-:W1:Y:S01]  /*1650*/  LDC.64 R2, c[0x0][0x408] ;  /* 0x00010200ff027b82 */ /* 0x00ee620000000a00 */
[----:B------:R-:W-:-:S07]  /*1660*/  IMAD R5, R8, 0x3, RZ ;  /* 0x0000000308057824 */ /* 0x000fce00078e02ff */
[----:B------:R-:W2:Y:S08]  /*1670*/  LDC.64 R6, c[0x0][0x390] ;  /* 0x0000e400ff067b82 */ /* 0x000eb00000000a00 */
[----:B0-----:R-:W0:Y:S01]  /*1680*/  LDC.64 R14, c[0x0][0x398] ;  /* 0x0000e600ff0e7b82 */ /* 0x001e220000000a00 */
[----:B-1----:R-:W-:-:S07]  /*1690*/  IMAD.WIDE.U32 R2, R5, 0x4, R2 ;  /* 0x0000000405027825 */ /* 0x002fce00078e0002 */
[----:B------:R-:W1:Y:S01]  /*16a0*/  LDC.64 R4, c[0x0][0x380] ;  /* 0x0000e000ff047b82 */ /* 0x000e620000000a00 */
[----:B------:R-:W1:Y:S01]  /*16b0*/  LDG.E R11, desc[UR24][R2.64] ;  /* 0x00000018020b7981 */ /* 0x000e62000c1e1900 */
[----:B--2---:R-:W-:-:S06]  /*16c0*/  IMAD.WIDE.U32 R6, R8, 0x8, R6 ;  /* 0x0000000808067825 */ /* 0x004fcc00078e0006 */
[----:B------:R-:W2:Y:S01]  /*16d0*/  LDG.E.64 R6, desc[UR24][R6.64] ;  /* 0x0000001806067981 */ /* 0x000ea2000c1e1b00 */
[----:B-1----:R-:W-:-:S05]  /*16e0*/  IMAD.WIDE R10, R11, 0x8, R4 ;  /* 0x000000080b0a7825 */ /* 0x002fca00078e0204 */
[----:B------:R-:W2:Y:S02]  /*16f0*/  LDG.E.64 R12, desc[UR24][R10.64+-0x8] ;  /* 0xfffff8180a0c7981 */ /* 0x000ea4000c1e1b00 */
[----:B--2---:R-:W-:Y:S01]  /*1700*/  DADD R12, R6, R12 ;  /* 0x00000000060c7229 */ /* 0x004fe2000000000c */
[----:B0-----:R-:W-:Y:S01]  /*1710*/  IMAD.WIDE.U32 R14, R8, 0x8, R14 ;  /* 0x00000008080e7825 */ /* 0x001fe200078e000e */
[----:B------:R-:W0:Y:S05]  /*1720*/  LDC.64 R6, c[0x0][0x3a0] ;  /* 0x0000e800ff067b82 */ /* 0x000e2a0000000a00 */
[----:B------:R1:W-:Y:S04]  /*1730*/  STG.E.64 desc[UR24][R10.64+-0x8], R12 ;  /* 0xfffff80c0a007986 */ /* 0x0003e8000c101b18 */
[----:B------:R-:W2:Y:S04]  /*1740*/  LDG.E R17, desc[UR24][R2.64+0x4] ;  /* 0x0000041802117981 */ /* 0x000ea8000c1e1900 */
[----:B------:R-:W3:Y:S01]  /*1750*/  LDG.E.64 R14, desc[UR24][R14.64] ;  /* 0x000000180e0e7981 */ /* 0x000ee2000c1e1b00 */
[----:B--2---:R-:W-:-:S05]  /*1760*/  IMAD.WIDE R16, R17, 0x8, R4 ;  /* 0x0000000811107825 */ /* 0x004fca00078e0204 */
[----:B------:R-:W3:Y:S02]  /*1770*/  LDG.E.64 R18, desc[UR24][R16.64+-0x8] ;  /* 0xfffff81810127981 */ /* 0x000ee4000c1e1b00 */
[----:B---3--:R-:W-:Y:S01]  /*1780*/  DADD R18, R14, R18 ;  /* 0x000000000e127229 */ /* 0x008fe20000000012 */
[----:B0-----:R-:W-:Y:S01]  /*1790*/  IMAD.WIDE.U32 R6, R8, 0x8, R6 ;  /* 0x0000000808067825 */ /* 0x001fe200078e0006 */
[----:B------:R-:W0:Y:S05]  /*17a0*/  LDC.64 R14, c[0x0][0x3a8] ;  /* 0x0000ea00ff0e7b82 */ /* 0x000e2a0000000a00 */
[----:B------:R2:W-:Y:S04]  /*17b0*/  STG.E.64 desc[UR24][R16.64+-0x8], R18 ;  /* 0xfffff81210007986 */ /* 0x0005e8000c101b18 */
[----:B------:R-:W1:Y:S04]  /*17c0*/  LDG.E R9, desc[UR24][R2.64+0x8] ;  /* 0x0000081802097981 */ /* 0x000e68000c1e1900 */
[----:B------:R-:W3:Y:S01]  /*17d0*/  LDG.E.64 R6, desc[UR24][R6.64] ;  /* 0x0000001806067981 */ /* 0x000ee2000c1e1b00 */
[----:B-1----:R-:W-:-:S05]  /*17e0*/  IMAD.WIDE R10, R9, 0x8, R4 ;  /* 0x00000008090a7825 */ /* 0x002fca00078e0204 */
[----:B------:R-:W3:Y:S02]  /*17f0*/  LDG.E.64 R4, desc[UR24][R10.64+-0x8] ;  /* 0xfffff8180a047981 */ /* 0x000ee4000c1e1b00 */
[----:B---3--:R-:W-:Y:S01]  /*1800*/  DADD R12, R6, R4 ;  /* 0x00000000060c7229 */ /* 0x008fe20000000004 */
[----:B------:R-:W2:Y:S06]  /*1810*/  LDC.64 R4, c[0x0][0x388] ;  /* 0x0000e200ff047b82 */ /* 0x000eac0000000a00 */
[----:B------:R1:W-:Y:S01]  /*1820*/  STG.E.64 desc[UR24][R10.64+-0x8], R12 ;  /* 0xfffff80c0a007986 */ /* 0x0003e2000c101b18 */
[----:B0-----:R-:W-:Y:S01]  /*1830*/  IMAD.WIDE.U32 R14, R8, 0x8, R14 ;  /* 0x00000008080e7825 */ /* 0x001fe200078e000e */
[----:B------:R-:W0:Y:S02]  /*1840*/  LDC.64 R6, c[0x0][0x3b0] ;  /* 0x0000ec00ff067b82 */ /* 0x000e240000000a00 */
        /* <DEDUP_REMOVED lines=9> */
[----:B------:R-:W2:Y:S01]  /*18e0*/  LDG.E.64 R6, desc[UR24][R6.64] ;  /* 0x0000001806067981 */ /* 0x000ea2000c1e1b00 */
[----:B-1----:R-:W-:-:S05]  /*18f0*/  IMAD.WIDE R10, R9, 0x8, R4 ;  /* 0x00000008090a7825 */ /* 0x002fca00078e0204 */
[----:B------:R-:W2:Y:S02]  /*1900*/  LDG.E.64 R12, desc[UR24][R10.64+-0x8] ;  /* 0xfffff8180a0c7981 */ /* 0x000ea4000c1e1b00 */
[----:B--2---:R-:W-:-:S07]  /*1910*/  DADD R12, R6, R12 ;  /* 0x00000000060c7229 */ /* 0x004fce000000000c */
[----:B------:R4:W-:Y:S04]  /*1920*/  STG.E.64 desc[UR24][R10.64+-0x8], R12 ;  /* 0xfffff80c0a007986 */ /* 0x0009e8000c101b18 */
[----:B------:R-:W2:Y:S01]  /*1930*/  LDG.E R21, desc[UR24][R2.64+0x8] ;  /* 0x0000081802157981 */ /* 0x000ea2000c1e1900 */
[----:B0-----:R-:W-:-:S06]  /*1940*/  IMAD.WIDE.U32 R8, R8, 0x8, R14 ;  /* 0x0000000808087825 */ /* 0x001fcc00078e000e */
[----:B------:R-:W3:Y:S01]  /*1950*/  LDG.E.64 R8, desc[UR24][R8.64] ;  /* 0x0000001808087981 */ /* 0x000ee2000c1e1b00 */
[----:B--2---:R-:W-:-:S05]  /*1960*/  IMAD.WIDE R4, R21, 0x8, R4 ;  /* 0x0000000815047825 */ /* 0x004fca00078e0204 */
[----:B------:R-:W3:Y:S02]  /*1970*/  LDG.E.64 R14, desc[UR24][R4.64+-0x8] ;  /* 0xfffff818040e7981 */ /* 0x000ee4000c1e1b00 */
[----:B---3--:R-:W-:-:S07]  /*1980*/  DADD R14, R8, R14 ;  /* 0x00000000080e7229 */ /* 0x008fce000000000e */
[----:B------:R4:W-:Y:S04]  /*1990*/  STG.E.64 desc[UR24][R4.64+-0x8], R14 ;  /* 0xfffff80e04007986 */ /* 0x0009e8000c101b18 */
.L_x_64:
[----:B------:R-:W-:Y:S05]  /*19a0*/  BSYNC.RECONVERGENT B0 ;  /* 0x0000000000007941 */ /* 0x000fea0003800200 */
.L_x_63:
[----:B------:R-:W-:Y:S06]  /*19b0*/  BAR.SYNC.DEFER_BLOCKING 0x0 ;  /* 0x0000000000007b1d */ /* 0x000fec0000010000 */
[----:B------:R-:W-:Y:S05]  /*19c0*/  EXIT ;  /* 0x000000000000794d */ /* 0x000fea0003800000 */
.L_x_72:
        /* <DEDUP_REMOVED lines=11> */
.L_x_94:


//--------------------- .text._Z18derive_xy_elem_GPUPdS_S_S_S_S_S_S_Pii --------------------------
	.section	.text._Z18derive_xy_elem_GPUPdS_S_S_S_S_S_S_Pii,"ax",@progbits
	.align	128
        .global         _Z18derive_xy_elem_GPUPdS_S_S_S_S_S_S_Pii
        .type           _Z18derive_xy_elem_GPUPdS_S_S_S_S_S_S_Pii,@function
        .size           _Z18derive_xy_elem_GPUPdS_S_S_S_S_S_S_Pii,(.L_x_95 - _Z18derive_xy_elem_GPUPdS_S_S_S_S_S_S_Pii)
        .other          _Z18derive_xy_elem_GPUPdS_S_S_S_S_S_S_Pii,@"STO_CUDA_ENTRY STV_DEFAULT"
_Z18derive_xy_elem_GPUPdS_S_S_S_S_S_S_Pii:
.text._Z18derive_xy_elem_GPUPdS_S_S_S_S_S_S_Pii:
[----:B------:R-:W-:Y:S01]  /*0000*/  LDC R1, c[0x0][0x37c] ;  /* 0x0000df00ff017b82 */ /* 0x000fe20000000800 */
[----:B------:R-:W0:Y:S07]  /*0010*/  S2R R3, SR_TID.X ;  /* 0x0000000000037919 */ /* 0x000e2e0000002100 */
[----:B------:R-:W0:Y:S01]  /*0020*/  S2UR UR4, SR_CTAID.X ;  /* 0x00000000000479c3 */ /* 0x000e220000002500 */
[----:B------:R-:W1:Y:S07]  /*0030*/  LDCU UR5, c[0x0][0x3c8] ;  /* 0x00007900ff0577ac */ /* 0x000e6e0008000800 */
[----:B------:R-:W0:Y:S02]  /*0040*/  LDC R0, c[0x0][0x360] ;  /* 0x0000d800ff007b82 */ /* 0x000e240000000800 */
[----:B0-----:R-:W-:-:S05]  /*0050*/  IMAD R0, R0, UR4, R3 ;  /* 0x0000000400007c24 */ /* 0x001fca000f8e0203 */
[----:B-1----:R-:W-:-:S13]  /*0060*/  ISETP.GE.AND P0, PT, R0, UR5, PT ;  /* 0x0000000500007c0c */ /* 0x002fda000bf06270 */
[----:B------:R-:W-:Y:S05]  /*0070*/  @P0 EXIT ;  /* 0x000000000000094d */ /* 0x000fea0003800000 */
[----:B------:R-:W0:Y:S01]  /*0080*/  LDC.64 R2, c[0x0][0x3c0] ;  /* 0x0000f000ff027b82 */ /* 0x000e220000000a00 */
[----:B------:R-:W1:Y:S01]  /*0090*/  LDCU.64 UR4, c[0x0][0x358] ;  /* 0x00006b00ff0477ac */ /* 0x000e620008000a00 */
[----:B------:R-:W-:-:S06]  /*00a0*/  LEA R8, R0, R0, 0x1 ;  /* 0x0000000000087211 */ /* 0x000fcc00078e08ff */
[----:B------:R-:W2:Y:S08]  /*00b0*/  LDC.64 R6, c[0x0][0x3a0] ;  /* 0x0000e800ff067b82 */ /* 0x000eb00000000a00 */
[----:B------:R-:W3:Y:S01]  /*00c0*/  LDC.64 R4, c[0x0][0x3b0] ;  /* 0x0000ec00ff047b82 */ /* 0x000ee20000000a00 */
[----:B0-----:R-:W-:-:S07]  /*00d0*/  IMAD.WIDE R2, R8, 0x4, R2 ;  /* 0x0000000408027825 */ /* 0x001fce00078e0202 */
[----:B------:R-:W0:Y:S01]  /*00e0*/  LDC.64 R16, c[0x0][0x380] ;  /* 0x0000e000ff107b82 */ /* 0x000e220000000a00 */
[----:B-1----:R-:W2:Y:S04]  /*00f0*/  LDG.E R19, desc[UR4][R2.64+0x4] ;  /* 0x0000040402137981 */ /* 0x002ea8000c1e1900 */
[----:B------:R-:W4:Y:S04]  /*0100*/  LDG.E R21, desc[UR4][R2.64] ;  /* 0x0000000402157981 */ /* 0x000f28000c1e1900 */
[----:B------:R-:W5:Y:S01]  /*0110*/  LDG.E R23, desc[UR4][R2.64+0x8] ;  /* 0x0000080402177981 */ /* 0x000f62000c1e1900 */
[----:B---3--:R-:W-:-:S05]  /*0120*/  IMAD.WIDE R4, R8, 0x8, R4 ;  /* 0x0000000808047825 */ /* 0x008fca00078e0204 */
[----:B------:R-:W3:Y:S04]  /*0130*/  LDG.E.64 R10, desc[UR4][R4.64+0x8] ;  /* 0x00000804040a7981 */ /* 0x000ee8000c1e1b00 */
[----:B------:R-:W3:Y:S04]  /*0140*/  LDG.E.64 R14, desc[UR4][R4.64] ;  /* 0x00000004040e7981 */ /* 0x000ee8000c1e1b00 */
[----:B------:R-:W3:Y:S01]  /*0150*/  LDG.E.64 R12, desc[UR4][R4.64+0x10] ;  /* 0x00001004040c7981 */ /* 0x000ee2000c1e1b00 */
[----:B--2---:R-:W-:-:S04]  /*0160*/  IMAD.WIDE R18, R19, 0x8, R6 ;  /* 0x0000000813127825 */ /* 0x004fc800078e0206 */
[--C-:B----4-:R-:W-:Y:S02]  /*0170*/  IMAD.WIDE R20, R21, 0x8, R6.reuse ;  /* 0x0000000815147825 */ /* 0x110fe400078e0206 */
[----:B------:R-:W3:Y:S02]  /*0180*/  LDG.E.64 R18, desc[UR4][R18.64+-0x8] ;  /* 0xfffff80412127981 */ /* 0x000ee4000c1e1b00 */
[----:B-----5:R-:W-:Y:S02]  /*0190*/  IMAD.WIDE R22, R23, 0x8, R6 ;  /* 0x0000000817167825 */ /* 0x020fe400078e0206 */
[----:B------:R-:W2:Y:S04]  /*01a0*/  LDG.E.64 R20, desc[UR4][R20.64+-0x8] ;  /* 0xfffff80414147981 */ /* 0x000ea8000c1e1b00 */
[----:B------:R-:W4:Y:S01]  /*01b0*/  LDG.E.64 R22, desc[UR4][R22.64+-0x8] ;  /* 0xfffff80416167981 */ /* 0x000f22000c1e1b00 */
[----:B0-----:R-:W-:Y:S01]  /*01c0*/  IMAD.WIDE R16, R0, 0x8, R16 ;  /* 0x0000000800107825 */ /* 0x001fe200078e0210 */
[----:B---3--:R-:W-:-:S08]  /*01d0*/  DMUL R10, R18, R10 ;  /* 0x0000000a120a7228 */ /* 0x008fd00000000000 */
[----:B--2---:R-:W-:-:S08]  /*01e0*/  DFMA R10, R20, R14, R10 ;  /* 0x0000000e140a722b */ /* 0x004fd0000000000a */
[----:B----4-:R-:W-:Y:S02]  /*01f0*/  DFMA R24, R22, R12, R10 ;  /* 0x0000000c1618722b */ /* 0x010fe4000000000a */
[----:B------:R-:W0:Y:S05]  /*0200*/  LDC.64 R10, c[0x0][0x3b8] ;  /* 0x0000ee00ff0a7b82 */ /* 0x000e2a0000000a00 */
[----:B------:R1:W-:Y:S04]  /*0210*/  STG.E.64 desc[UR4][R16.64], R24 ;  /* 0x0000001810007986 */ /* 0x0003e8000c101b04 */
[----:B------:R-:W2:Y:S04]  /*0220*/  LDG.E R15, desc[UR4][R2.64+0x4] ;  /* 0x00000404020f7981 */ /* 0x000ea8000c1e1900 */
[----:B------:R-:W3:Y:S04]  /*0230*/  LDG.E R19, desc[UR4][R2.64] ;  /* 0x0000000402137981 */ /* 0x000ee8000c1e1900 */
[----:B------:R-:W4:Y:S01]  /*0240*/  LDG.E R21, desc[UR4][R2.64+0x8] ;  /* 0x0000080402157981 */ /* 0x000f22000c1e1900 */
[----:B-1----:R-:W1:Y:S01]  /*0250*/  LDC.64 R24, c[0x0][0x388] ;  /* 0x0000e200ff187b82 */ /* 0x002e620000000a00 */
[----:B0-----:R-:W-:-:S05]  /*0260*/  IMAD.WIDE R8, R8, 0x8, R10 ;  /* 0x0000000808087825 */ /* 0x001fca00078e020a */
[----:B------:R-:W5:Y:S04]  /*0270*/  LDG.E.64 R12, desc[UR4][R8.64+0x8] ;  /* 0x00000804080c7981 */ /* 0x000f68000c1e1b00 */
[----:B------:R-:W5:Y:S01]  /*0280*/  LDG.E.64 R10, desc[UR4][R8.64] ;  /* 0x00000004080a7981 */ /* 0x000f62000c1e1b00 */
[----:B--2---:R-:W-:-:S06]  /*0290*/  IMAD.WIDE R14, R15, 0x8, R6 ;  /* 0x000000080f0e7825 */ /* 0x004fcc00078e0206 */
[----:B------:R-:W5:Y:S01]  /*02a0*/  LDG.E.64 R14, desc[UR4][R14.64+-0x8] ;  /* 0xfffff8040e0e7981 */ /* 0x000f62000c1e1b00 */
[----:B---3--:R-:W-:-:S05]  /*02b0*/  IMAD.WIDE R18, R19, 0x8, R6 ;  /* 0x0000000813127825 */ /* 0x008fca00078e0206 */
[----:B------:R-:W2:Y:S01]  /*02c0*/  LDG.E.64 R16, desc[UR4][R18.64+-0x8] ;  /* 0xfffff80412107981 */ /* 0x000ea2000c1e1b00 */
[----:B----4-:R-:W-:-:S03]  /*02d0*/  IMAD.WIDE R20, R21, 0x8, R6 ;  /* 0x0000000815147825 */ /* 0x010fc600078e0206 */
[----:B------:R-:W3:Y:S04]  /*02e0*/  LDG.E.64 R6, desc[UR4][R8.64+0x10] ;  /* 0x0000100408067981 */ /* 0x000ee8000c1e1b00 */
[----:B------:R-:W3:Y:S01]  /*02f0*/  LDG.E.64 R20, desc[UR4][R20.64+-0x8] ;  /* 0xfffff80414147981 */ /* 0x000ee2000c1e1b00 */
[----:B-1----:R-:W-:Y:S01]  /*0300*/  IMAD.WIDE R24, R0, 0x8, R24 ;  /* 0x0000000800187825 */ /* 0x002fe200078e0218 */
[----:B-----5:R-:W-:-:S08]  /*0310*/  DMUL R12, R14, R12 ;  /* 0x0000000c0e0c7228 */ /* 0x020fd00000000000 */
[----:B--2---:R-:W-:-:S08]  /*0320*/  DFMA R10, R16, R10, R12 ;  /* 0x0000000a100a722b */ /* 0x004fd0000000000c */
[----:B---3--:R-:W-:Y:S01]  /*0330*/  DFMA R22, R20, R6, R10 ;  /* 0x000000061416722b */ /* 0x008fe2000000000a */
[----:B------:R-:W0:Y:S06]  /*0340*/  LDC.64 R6, c[0x0][0x3a8] ;  /* 0x0000ea00ff067b82 */ /* 0x000e2c0000000a00 */
[----:B------:R1:W-:Y:S04]  /*0350*/  STG.E.64 desc[UR4][R24.64], R22 ;  /* 0x0000001618007986 */ /* 0x0003e8000c101b04 */
[----:B------:R-:W0:Y:S04]  /*0360*/  LDG.E R15, desc[UR4][R2.64+0x4] ;  /* 0x00000404020f7981 */ /* 0x000e28000c1e1900 */
[----:B------:R-:W2:Y:S04]  /*0370*/  LDG.E R17, desc[UR4][R2.64] ;  /* 0x0000000402117981 */ /* 0x000ea8000c1e1900 */
[----:B------:R-:W3:Y:S01]  /*0380*/  LDG.E R19, desc[UR4][R2.64+0x8] ;  /* 0x0000080402137981 */ /* 0x000ee2000c1e1900 */
[----:B-1----:R-:W1:Y:S03]  /*0390*/  LDC.64 R22, c[0x0][0x390] ;  /* 0x0000e400ff167b82 */ /* 0x002e660000000a00 */
[----:B------:R-:W4:Y:S04]  /*03a0*/  LDG.E.64 R12, desc[UR4][R4.64+0x8] ;  /* 0x00000804040c7981 */ /* 0x000f28000c1e1b00 */
[----:B------:R-:W5:Y:S04]  /*03b0*/  LDG.E.64 R10, desc[UR4][R4.64] ;  /* 0x00000004040a7981 */ /* 0x000f68000c1e1b00 */
[----:B------:R-:W5:Y:S01]  /*03c0*/  LDG.E.64 R20, desc[UR4][R4.64+0x10] ;  /* 0x0000100404147981 */ /* 0x000f62000c1e1b00 */
[----:B0-----:R-:W-:-:S04]  /*03d0*/  IMAD.WIDE R14, R15, 0x8, R6 ;  /* 0x000000080f0e7825 */ /* 0x001fc800078e0206 */
[--C-:B--2---:R-:W-:Y:S02]  /*03e0*/  IMAD.WIDE R16, R17, 0x8, R6.reuse ;  /* 0x0000000811107825 */ /* 0x104fe400078e0206 */
[----:B------:R-:W4:Y:S02]  /*03f0*/  LDG.E.64 R14, desc[UR4][R14.64+-0x8] ;  /* 0xfffff8040e0e7981 */ /* 0x000f24000c1e1b00 */
[----:B---3--:R-:W-:Y:S02]  /*0400*/  IMAD.WIDE R18, R19, 0x8, R6 ;  /* 0x0000000813127825 */ /* 0x008fe400078e0206 */
[----:B------:R-:W5:Y:S04]  /*0410*/  LDG.E.64 R16, desc[UR4][R16.64+-0x8] ;  /* 0xfffff80410107981 */ /* 0x000f68000c1e1b00 */
[----:B------:R-:W2:Y:S01]  /*0420*/  LDG.E.64 R18, desc[UR4][R18.64+-0x8] ;  /* 0xfffff80412127981 */ /* 0x000ea2000c1e1b00 */
[----:B----4-:R-:W-:-:S08]  /*0430*/  DMUL R12, R14, R12 ;  /* 0x0000000c0e0c7228 */ /* 0x010fd00000000000 */
[----:B-----5:R-:W-:Y:S01]  /*0440*/  DFMA R10, R16, R10, R12 ;  /* 0x0000000a100a722b */ /* 0x020fe2000000000c */
[----:B-1----:R-:W-:-:S07]  /*0450*/  IMAD.WIDE R12, R0, 0x8, R22 ;  /* 0x00000008000c7825 */ /* 0x002fce00078e0216 */
[----:B--2---:R-:W-:-:S07]  /*0460*/  DFMA R10, R18, R20, R10 ;  /* 0x00000014120a722b */ /* 0x004fce000000000a */
[----:B------:R0:W-:Y:S04]  /*0470*/  STG.E.64 desc[UR4][R12.64], R10 ;  /* 0x0000000a0c007986 */ /* 0x0001e8000c101b04 */
[----:B------:R-:W2:Y:S04]  /*0480*/  LDG.E R21, desc[UR4][R2.64+0x4] ;  /* 0x0000040402157981 */ /* 0x000ea8000c1e1900 */
[----:B------:R-:W3:Y:S04]  /*0490*/  LDG.E R15, desc[UR4][R2.64] ;  /* 0x00000004020f7981 */ /* 0x000ee8000c1e1900 */
[----:B------:R-:W4:Y:S01]  /*04a0*/  LDG.E R23, desc[UR4][R2.64+0x8] ;  /* 0x0000080402177981 */ /* 0x000f22000c1e1900 */
[----:B0-----:R-:W0:Y:S03]  /*04b0*/  LDC.64 R12, c[0x0][0x398] ;  /* 0x0000e600ff0c7b82 */ /* 0x001e260000000a00 */
[----:B------:R-:W5:Y:S04]  /*04c0*/  LDG.E.64 R4, desc[UR4][R8.64+0x8] ;  /* 0x0000080408047981 */ /* 0x000f68000c1e1b00 */
[----:B------:R-:W5:Y:S04]  /*04d0*/  LDG.E.64 R16, desc[UR4][R8.64] ;  /* 0x0000000408107981 */ /* 0x000f68000c1e1b00 */
[----:B------:R-:W5:Y:S01]  /*04e0*/  LDG.E.64 R10, desc[UR4][R8.64+0x10] ;  /* 0x00001004080a7981 */ /* 0x000f62000c1e1b00 */
[----:B--2---:R-:W-:-:S04]  /*04f0*/  IMAD.WIDE R20, R21, 0x8, R6 ;  /* 0x0000000815147825 */ /* 0x004fc800078e0206 */
[--C-:B---3--:R-:W-:Y:S02]  /*0500*/  IMAD.WIDE R14, R15, 0x8, R6.reuse ;  /* 0x000000080f0e7825 */ /* 0x108fe400078e0206 */
[----:B------:R-:W5:Y:S02]  /*0510*/  LDG.E.64 R20, desc[UR4][R20.64+-0x8] ;  /* 0xfffff80414147981 */ /* 0x000f64000c1e1b00 */
[----:B----4-:R-:W-:Y:S02]  /*0520*/  IMAD.WIDE R6, R23, 0x8, R6 ;  /* 0x0000000817067825 */ /* 0x010fe400078e0206 */
[----:B------:R-:W2:Y:S04]  /*0530*/  LDG.E.64 R14, desc[UR4][R14.64+-0x8] ;  /* 0xfffff8040e0e7981 */ /* 0x000ea8000c1e1b00 */
[----:B------:R-:W3:Y:S01]  /*0540*/  LDG.E.64 R6, desc[UR4][R6.64+-0x8] ;  /* 0xfffff80406067981 */ /* 0x000ee2000c1e1b00 */
[----:B0-----:R-:W-:Y:S01]  /*0550*/  IMAD.WIDE R2, R0, 0x8, R12 ;  /* 0x0000000800027825 */ /* 0x001fe200078e020c */
[----:B-----5:R-:W-:-:S08]  /*0560*/  DMUL R4, R20, R4 ;  /* 0x0000000414047228 */ /* 0x020fd00000000000 */
[----:B--2---:R-:W-:-:S08]  /*0570*/  DFMA R4, R14, R16, R4 ;  /* 0x000000100e04722b */ /* 0x004fd00000000004 */
[----:B---3--:R-:W-:-:S07]  /*0580*/  DFMA R4, R6, R10, R4 ;  /* 0x0000000a0604722b */ /* 0x008fce0000000004 */
[----:B------:R-:W-:Y:S01]  /*0590*/  STG.E.64 desc[UR4][R2.64], R4 ;  /* 0x0000000402007986 */ /* 0x000fe2000c101b04 */
[----:B------:R-:W-:Y:S05]  /*05a0*/  EXIT ;  /* 0x000000000000794d */ /* 0x000fea0003800000 */
.L_x_73:
        /* <DEDUP_REMOVED lines=13> */
.L_x_95:


//--------------------- .text._Z13elem2node_GPUPdS_S_PiS_ii --------------------------
	.section	.text._Z13elem2node_GPUPdS_S_PiS_ii,"ax",@progbits
	.align	128
        .global         _Z13elem2node_GPUPdS_S_PiS_ii
        .type           _Z13elem2node_GPUPdS_S_PiS_ii,@function
        .size           _Z13elem2node_GPUPdS_S_PiS_ii,(.L_x_96 - _Z13elem2node_GPUPdS_S_PiS_ii)
        .other          _Z13elem2node_GPUPdS_S_PiS_ii,@"STO_CUDA_ENTRY STV_DEFAULT"
_Z13elem2node_GPUPdS_S_PiS_ii:
.text._Z13elem2node_GPUPdS_S_PiS_ii:
[----:B------:R-:W-:Y:S01]  /*0000*/  LDC R1, c[0x0][0x37c] ;  /* 0x0000df00ff017b82 */ /* 0x000fe20000000800 */
[----:B------:R-:W0:Y:S07]  /*0010*/  S2R R0, SR_TID.X ;  /* 0x0000000000007919 */ /* 0x000e2e0000002100 */
[----:B------:R-:W0:Y:S01]  /*0020*/  S2UR UR4, SR_CTAID.X ;  /* 0x00000000000479c3 */ /* 0x000e220000002500 */
[----:B------:R-:W1:Y:S01]  /*0030*/  LDCU UR5, c[0x0][0x3a8] ;  /* 0x00007500ff0577ac */ /* 0x000e620008000800 */
[----:B------:R-:W-:Y:S01]  /*0040*/  BSSY.RECONVERGENT B0, `(.L_x_74) ;  /* 0x0000011000007945 */ /* 0x000fe20003800200 */
[----:B------:R-:W2:Y:S05]  /*0050*/  LDCU.64 UR12, c[0x0][0x358] ;  /* 0x00006b00ff0c77ac */ /* 0x000eaa0008000a00 */
[----:B------:R-:W0:Y:S02]  /*0060*/  LDC R11, c[0x0][0x360] ;  /* 0x0000d800ff0b7b82 */ /* 0x000e240000000800 */
[----:B0-----:R-:W-:-:S05]  /*0070*/  IMAD R11, R11, UR4, R0 ;  /* 0x000000040b0b7c24 */ /* 0x001fca000f8e0200 */
[C---:B-1----:R-:W-:Y:S02]  /*0080*/  ISETP.GE.AND P0, PT, R11.reuse, UR5, PT ;  /* 0x000000050b007c0c */ /* 0x042fe4000bf06270 */
[----:B------:R-:W-:-:S11]  /*0090*/  ISETP.NE.AND P1, PT, R11, RZ, PT ;  /* 0x000000ff0b00720c */ /* 0x000fd60003f25270 */
[----:B--2---:R-:W-:Y:S05]  /*00a0*/  @P0 BRA `(.L_x_75) ;  /* 0x0000000000280947 */ /* 0x004fea0003800000 */
[----:B------:R-:W0:Y:S08]  /*00b0*/  LDC.64 R2, c[0x0][0x390] ;  /* 0x0000e400ff027b82 */ /* 0x000e300000000a00 */
[----:B------:R-:W1:Y:S08]  /*00c0*/  LDC.64 R4, c[0x0][0x3a0] ;  /* 0x0000e800ff047b82 */ /* 0x000e700000000a00 */
[----:B------:R-:W2:Y:S01]  /*00d0*/  LDC.64 R8, c[0x0][0x388] ;  /* 0x0000e200ff087b82 */ /* 0x000ea20000000a00 */
[----:B0-----:R-:W-:-:S06]  /*00e0*/  IMAD.WIDE R2, R11, 0x8, R2 ;  /* 0x000000080b027825 */ /* 0x001fcc00078e0202 */
[----:B------:R-:W3:Y:S01]  /*00f0*/  LDG.E.64 R2, desc[UR12][R2.64] ;  /* 0x0000000c02027981 */ /* 0x000ee2000c1e1b00 */
[----:B-1----:R-:W-:-:S06]  /*0100*/  IMAD.WIDE R4, R11, 0x8, R4 ;  /* 0x000000080b047825 */ /* 0x002fcc00078e0204 */
[----:B------:R-:W3:Y:S01]  /*0110*/  LDG.E.64 R4, desc[UR12][R4.64] ;  /* 0x0000000c04047981 */ /* 0x000ee2000c1e1b00 */
[----:B--2---:R-:W-:Y:S01]  /*0120*/  IMAD.WIDE R8, R11, 0x8, R8 ;  /* 0x000000080b087825 */ /* 0x004fe200078e0208 */
[----:B---3--:R-:W-:-:S07]  /*0130*/  DMUL R6, R2, R4 ;  /* 0x0000000402067228 */ /* 0x008fce0000000000 */
[----:B------:R0:W-:Y:S04]  /*0140*/  STG.E.64 desc[UR12][R8.64], R6 ;  /* 0x0000000608007986 */ /* 0x0001e8000c101b0c */
.L_x_75:
[----:B------:R-:W-:Y:S05]  /*0150*/  BSYNC.RECONVERGENT B0 ;  /* 0x0000000000007941 */ /* 0x000fea0003800200 */
.L_x_74:
[----:B------:R-:W-:Y:S04]  /*0160*/  BSSY.RECONVERGENT B0, `(.L_x_76) ;  /* 0x00000fe000007945 */ /* 0x000fe80003800200 */
        /* <DEDUP_REMOVED lines=9> */
[----:B------:R-:W1:Y:S01]  /*0200*/  LDCU.64 UR6, c[0x0][0x380] ;  /* 0x00007000ff0677ac */ /* 0x000e620008000a00 */
[----:B------:R-:W-:-:S06]  /*0210*/  ULOP3.LUT UR4, UR4, 0x7ffffff0, URZ, 0xc0, !UPT ;  /* 0x7ffffff004047892 */ /* 0x000fcc000f8ec0ff */
[----:B------:R-:W-:Y:S01]  /*0220*/  MOV R5, UR4 ;  /* 0x0000000400057c02 */ /* 0x000fe20008000f00 */
[----:B-1----:R-:W-:-:S04]  /*0230*/  UIADD3 UR5, UP1, UPT, UR6, 0x40, URZ ;  /* 0x0000004006057890 */ /* 0x002fc8000ff3e0ff */
[----:B------:R-:W-:Y:S02]  /*0240*/  UIADD3.X UR6, UPT, UPT, URZ, UR7, URZ, UP1, !UPT ;  /* 0x00000007ff067290 */ /* 0x000fe40008ffe4ff */
[----:B------:R-:W-:Y:S01]  /*0250*/  MOV R0, UR5 ;  /* 0x0000000500007c02 */ /* 0x000fe20008000f00 */
[----:B------:R-:W-:-:S03]  /*0260*/  UIADD3 UR7, UPT, UPT, -UR4, URZ, URZ ;  /* 0x000000ff04077290 */ /* 0x000fc6000fffe1ff */
[----:B0-----:R-:W-:-:S09]  /*0270*/  MOV R7, UR6 ;  /* 0x0000000600077c02 */ /* 0x001fd20008000f00 */
.L_x_80:
[----:B-1----:R-:W-:Y:S01]  /*0280*/  MOV R2, R0 ;  /* 0x0000000000027202 */ /* 0x002fe20000000f00 */
[----:B------:R-:W-:Y:S01]  /*0290*/  UIADD3 UR7, UPT, UPT, UR7, 0x10, URZ ;  /* 0x0000001007077890 */ /* 0x000fe2000fffe0ff */
[----:B------:R-:W-:Y:S02]  /*02a0*/  MOV R3, R7 ;  /* 0x0000000700037202 */ /* 0x000fe40000000f00 */
[----:B------:R-:W-:Y:S01]  /*02b0*/  IADD3 R0, P0, PT, R2, 0x80, RZ ;  /* 0x0000008002007810 */ /* 0x000fe20007f1e0ff */
[----:B------:R-:W-:Y:S02]  /*02c0*/  UISETP.NE.AND UP1, UPT, UR7, URZ, UPT ;  /* 0x000000ff0700728c */ /* 0x000fe4000bf25270 */
[----:B------:R1:W-:Y:S01]  /*02d0*/  STG.E.64 desc[UR12][R2.64+-0x40], RZ ;  /* 0xffffc0ff02007986 */ /* 0x0003e2000c101b0c */
[----:B------:R-:W-:-:S03]  /*02e0*/  IADD3.X R7, PT, PT, RZ, R3, RZ, P0, !PT ;  /* 0x00000003ff077210 */ /* 0x000fc600007fe4ff */
        /* <DEDUP_REMOVED lines=16> */
.L_x_79:
[----:B------:R-:W-:Y:S05]  /*03f0*/  BRA.U !UP0, `(.L_x_78) ;  /* 0x0000000108987547 */ /* 0x000fea000b800000 */
[----:B------:R-:W2:Y:S01]  /*0400*/  LDCU UR4, c[0x0][0x3ac] ;  /* 0x00007580ff0477ac */ /* 0x000ea20008000800 */
[----:B------:R-:W-:Y:S02]  /*0410*/  UISETP.GE.U32.AND UP0, UPT, UR8, 0x8, UPT ;  /* 0x000000080800788c */ /* 0x000fe4000bf06070 */
[----:B--2---:R-:W-:-:S04]  /*0420*/  ULOP3.LUT UR5, UR4, 0x7, URZ, 0xc0, !UPT ;  /* 0x0000000704057892 */ /* 0x004fc8000f8ec0ff */
[----:B------:R-:W-:-:S03]  /*0430*/  UISETP.NE.AND UP1, UPT, UR5, URZ, UPT ;  /* 0x000000ff0500728c */ /* 0x000fc6000bf25270 */
[----:B------:R-:W-:Y:S08]  /*0440*/  BRA.U !UP0, `(.L_x_81) ;  /* 0x00000001082c7547 */ /* 0x000ff0000b800000 */
[----:B-1----:R-:W1:Y:S02]  /*0450*/  LDC.64 R2, c[0x0][0x380] ;  /* 0x0000e000ff027b82 */ /* 0x002e640000000a00 */
        /* <DEDUP_REMOVED lines=10> */
.L_x_81:
[----:B------:R-:W-:Y:S05]  /*0500*/  BRA.U !UP1, `(.L_x_78) ;  /* 0x0000000109547547 */ /* 0x000fea000b800000 */
[----:B------:R-:W-:Y:S02]  /*0510*/  UISETP.GE.U32.AND UP0, UPT, UR5, 0x4, UPT ;  /* 0x000000040500788c */ /* 0x000fe4000bf06070 */
[----:B------:R-:W-:-:S04]  /*0520*/  ULOP3.LUT UR4, UR4, 0x3, URZ, 0xc0, !UPT ;  /* 0x0000000304047892 */ /* 0x000fc8000f8ec0ff */
[----:B------:R-:W-:-:S03]  /*0530*/  UISETP.NE.AND UP1, UPT, UR4, URZ, UPT ;  /* 0x000000ff0400728c */ /* 0x000fc6000bf25270 */
[----:B------:R-:W-:Y:S08]  /*0540*/  BRA.U !UP0, `(.L_x_82) ;  /* 0x00000001081c7547 */ /* 0x000ff0000b800000 */
[----:B-12---:R-:W1:Y:S02]  /*0550*/  LDC.64 R2, c[0x0][0x380] ;  /* 0x0000e000ff027b82 */ /* 0x006e640000000a00 */
[C---:B-1----:R-:W-:Y:S01]  /*0560*/  IMAD.WIDE.U32 R2, R5.reuse, 0x8, R2 ;  /* 0x0000000805027825 */ /* 0x042fe200078e0002 */
[----:B------:R-:W-:-:S04]  /*0570*/  IADD3 R5, PT, PT, R5, 0x4, RZ ;  /* 0x0000000405057810 */ /* 0x000fc80007ffe0ff */
[----:B------:R3:W-:Y:S04]  /*0580*/  STG.E.64 desc[UR12][R2.64], RZ ;  /* 0x000000ff02007986 */ /* 0x0007e8000c101b0c */
[----:B------:R3:W-:Y:S04]  /*0590*/  STG.E.64 desc[UR12][R2.64+0x8], RZ ;  /* 0x000008ff02007986 */ /* 0x0007e8000c101b0c */
[----:B------:R3:W-:Y:S04]  /*05a0*/  STG.E.64 desc[UR12][R2.64+0x10], RZ ;  /* 0x000010ff02007986 */ /* 0x0007e8000c101b0c */
[----:B------:R3:W-:Y:S02]  /*05b0*/  STG.E.64 desc[UR12][R2.64+0x18], RZ ;  /* 0x000018ff02007986 */ /* 0x0007e4000c101b0c */
.L_x_82:
[----:B------:R-:W-:Y:S05]  /*05c0*/  BRA.U !UP1, `(.L_x_78) ;  /* 0x0000000109247547 */ /* 0x000fea000b800000 */
[----:B-123--:R-:W1:Y:S01]  /*05d0*/  LDC.64 R2, c[0x0][0x380] ;  /* 0x0000e000ff027b82 */ /* 0x00ee620000000a00 */
[----:B------:R-:W-:Y:S01]  /*05e0*/  UIADD3 UR4, UPT, UPT, -UR4, URZ, URZ ;  /* 0x000000ff04047290 */ /* 0x000fe2000fffe1ff */
[----:B-1----:R-:W-:-:S11]  /*05f0*/  IMAD.WIDE.U32 R2, R5, 0x8, R2 ;  /* 0x0000000805027825 */ /* 0x002fd600078e0002 */
.L_x_83:
[----:B------:R-:W-:Y:S01]  /*0600*/  UIADD3 UR4, UPT, UPT, UR4, 0x1, URZ ;  /* 0x0000000104047890 */ /* 0x000fe2000fffe0ff */
[----:B------:R1:W-:Y:S03]  /*0610*/  STG.E.64 desc[UR12][R2.64], RZ ;  /* 0x000000ff02007986 */ /* 0x0003e6000c101b0c */
[----:B------:R-:W-:Y:S01]  /*0620*/  UISETP.NE.AND UP0, UPT, UR4, URZ, UPT ;  /* 0x000000ff0400728c */ /* 0x000fe2000bf05270 */
[----:B-1----:R-:W-:-:S04]  /*0630*/  IADD3 R2, P0, PT, R2, 0x8, RZ ;  /* 0x0000000802027810 */ /* 0x002fc80007f1e0ff */
[----:B------:R-:W-:-:S04]  /*0640*/  IADD3.X R3, PT, PT, RZ, R3, RZ, P0, !PT ;  /* 0x00000003ff037210 */ /* 0x000fc800007fe4ff */
[----:B------:R-:W-:Y:S05]  /*0650*/  BRA.U UP0, `(.L_x_83) ;  /* 0xfffffffd00e87547 */ /* 0x000fea000b83ffff */
.L_x_78:
[----:B------:R-:W4:Y:S02]  /*0660*/  LDCU UR8, c[0x0][0x3a8] ;  /* 0x00007500ff0877ac */ /* 0x000f240008000800 */
[----:B----4-:R-:W-:-:S09]  /*0670*/  UISETP.GE.AND UP0, UPT, UR8, 0x1, UPT ;  /* 0x000000010800788c */ /* 0x010fd2000bf06270 */
[----:B------:R-:W-:Y:S05]  /*0680*/  BRA.U !UP0, `(.L_x_77) ;  /* 0x0000000908ac7547 */ /* 0x000fea000b800000 */
[----:B------:R-:W-:Y:S01]  /*0690*/  UISETP.GE.U32.AND UP1, UPT, UR8, 0x4, UPT ;  /* 0x000000040800788c */ /* 0x000fe2000bf26070 */
[----:B------:R-:W-:Y:S01]  /*06a0*/  HFMA2 R0, -RZ, RZ, 0, 0 ;  /* 0x00000000ff007431 */ /* 0x000fe200000001ff */
[----:B------:R-:W-:-:S04]  /*06b0*/  ULOP3.LUT UR9, UR8, 0x3, URZ, 0xc0, !UPT ;  /* 0x0000000308097892 */ /* 0x000fc8000f8ec0ff */
[----:B------:R-:W-:-:S03]  /*06c0*/  UISETP.NE.AND UP0, UPT, UR9, URZ, UPT ;  /* 0x000000ff0900728c */ /* 0x000fc6000bf05270 */
[----:B------:R-:W-:Y:S08]  /*06d0*/  BRA.U !UP1, `(.L_x_84) ;  /* 0x0000000509747547 */ /* 0x000ff0000b800000 */
[----:B------:R-:W4:Y:S01]  /*06e0*/  LDCU.64 UR6, c[0x0][0x388] ;  /* 0x00007100ff0677ac */ /* 0x000f220008000a00 */
[----:B------:R-:W5:Y:S01]  /*06f0*/  LDCU.64 UR4, c[0x0][0x398] ;  /* 0x00007300ff0477ac */ /* 0x000f620008000a00 */
[----:B------:R-:W-:-:S04]  /*0700*/  ULOP3.LUT UR10, UR8, 0x7ffffffc, URZ, 0xc0, !UPT ;  /* 0x7ffffffc080a7892 */ /* 0x000fc8000f8ec0ff */
[----:B------:R-:W-:Y:S02]  /*0710*/  UIADD3 UR11, UPT, UPT, -UR10, URZ, URZ ;  /* 0x000000ff0a0b7290 */ /* 0x000fe4000fffe1ff */
[----:B------:R-:W-:Y:S01]  /*0720*/  MOV R0, UR10 ;  /* 0x0000000a00007c02 */ /* 0x000fe20008000f00 */
[----:B----4-:R-:W-:Y:S02]  /*0730*/  UIADD3 UR6, UP1, UPT, UR6, 0x10, URZ ;  /* 0x0000001006067890 */ /* 0x010fe4000ff3e0ff */
[----:B-----5:R-:W-:Y:S02]  /*0740*/  UIADD3 UR4, UP2, UPT, UR4, 0x18, URZ ;  /* 0x0000001804047890 */ /* 0x020fe4000ff5e0ff */
[----:B------:R-:W-:Y:S02]  /*0750*/  UIADD3.X UR7, UPT, UPT, URZ, UR7, URZ, UP1, !UPT ;  /* 0x00000007ff077290 */ /* 0x000fe40008ffe4ff */
[----:B------:R-:W-:Y:S01]  /*0760*/  MOV R4, UR6 ;  /* 0x0000000600047c02 */ /* 0x000fe20008000f00 */
[----:B------:R-:W-:Y:S01]  /*0770*/  UIADD3.X UR5, UPT, UPT, URZ, UR5, URZ, UP2, !UPT ;  /* 0x00000005ff057290 */ /* 0x000fe200097fe4ff */
[----:B-123--:R-:W-:-:S02]  /*0780*/  MOV R2, UR4 ;  /* 0x0000000400027c02 */ /* 0x00efc40008000f00 */
[----:B------:R-:W-:-:S03]  /*0790*/  MOV R5, UR7 ;  /* 0x0000000700057c02 */ /* 0x000fc60008000f00 */
[----:B------:R-:W-:-:S07]  /*07a0*/  MOV R3, UR5 ;  /* 0x0000000500037c02 */ /* 0x000fce0008000f00 */
.L_x_85:
[----:B----4-:R-:W2:Y:S01]  /*07b0*/  LDG.E R11, desc[UR12][R2.64+-0x18] ;  /* 0xffffe80c020b7981 */ /* 0x010ea2000c1e1900 */
[----:B0-----:R-:W2:Y:S03]  /*07c0*/  LDC.64 R6, c[0x0][0x380] ;  /* 0x0000e000ff067b82 */ /* 0x001ea60000000a00 */
[----:B------:R-:W3:Y:S01]  /*07d0*/  LDG.E.64 R8, desc[UR12][R4.64+-0x10] ;  /* 0xfffff00c04087981 */ /* 0x000ee2000c1e1b00 */
[----:B--2---:R-:W-:-:S05]  /*07e0*/  IMAD.WIDE R10, R11, 0x8, R6 ;  /* 0x000000080b0a7825 */ /* 0x004fca00078e0206 */
[----:B------:R-:W3:Y:S02]  /*07f0*/  LDG.E.64 R12, desc[UR12][R10.64+-0x8] ;  /* 0xfffff80c0a0c7981 */ /* 0x000ee4000c1e1b00 */
[----:B---3--:R-:W-:-:S07]  /*0800*/  DADD R8, R8, R12 ;  /* 0x0000000008087229 */ /* 0x008fce000000000c */
[----:B------:R0:W-:Y:S04]  /*0810*/  STG.E.64 desc[UR12][R10.64+-0x8], R8 ;  /* 0xfffff8080a007986 */ /* 0x0001e8000c101b0c */
[----:B------:R-:W2:Y:S04]  /*0820*/  LDG.E R15, desc[UR12][R2.64+-0x14] ;  /* 0xffffec0c020f7981 */ /* 0x000ea8000c1e1900 */
        /* <DEDUP_REMOVED lines=11> */
[----:B0-----:R-:W3:Y:S04]  /*08e0*/  LDG.E R11, desc[UR12][R2.64+-0xc] ;  /* 0xfffff40c020b7981 */ /* 0x001ee8000c1e1900 */
[----:B------:R-:W4:Y:S01]  /*08f0*/  LDG.E.64 R8, desc[UR12][R4.64+-0x8] ;  /* 0xfffff80c04087981 */ /* 0x000f22000c1e1b00 */
[----:B---3--:R-:W-:-:S05]  /*0900*/  IMAD.WIDE R10, R11, 0x8, R6 ;  /* 0x000000080b0a7825 */ /* 0x008fca00078e0206 */
[----:B------:R-:W4:Y:S02]  /*0910*/  LDG.E.64 R20, desc[UR12][R10.64+-0x8] ;  /* 0xfffff80c0a147981 */ /* 0x000f24000c1e1b00 */
[----:B----4-:R-:W-:-:S07]  /*0920*/  DADD R8, R8, R20 ;  /* 0x0000000008087229 */ /* 0x010fce0000000014 */
[----:B------:R0:W-:Y:S04]  /*0930*/  STG.E.64 desc[UR12][R10.64+-0x8], R8 ;  /* 0xfffff8080a007986 */ /* 0x0001e8000c101b0c */
[----:B-1----:R-:W3:Y:S04]  /*0940*/  LDG.E R15, desc[UR12][R2.64+-0x8] ;  /* 0xfffff80c020f7981 */ /* 0x002ee8000c1e1900 */
[----:B------:R-:W4:Y:S01]  /*0950*/  LDG.E.64 R12, desc[UR12][R4.64+-0x8] ;  /* 0xfffff80c040c7981 */ /* 0x000f22000c1e1b00 */
[----:B---3--:R-:W-:-:S05]  /*0960*/  IMAD.WIDE R14, R15, 0x8, R6 ;  /* 0x000000080f0e7825 */ /* 0x008fca00078e0206 */
[----:B------:R-:W4:Y:S02]  /*0970*/  LDG.E.64 R20, desc[UR12][R14.64+-0x8] ;  /* 0xfffff80c0e147981 */ /* 0x000f24000c1e1b00 */
[----:B----4-:R-:W-:-:S07]  /*0980*/  DADD R12, R12, R20 ;  /* 0x000000000c0c7229 */ /* 0x010fce0000000014 */
[----:B------:R1:W-:Y:S04]  /*0990*/  STG.E.64 desc[UR12][R14.64+-0x8], R12 ;  /* 0xfffff80c0e007986 */ /* 0x0003e8000c101b0c */
[----:B--2---:R-:W2:Y:S04]  /*09a0*/  LDG.E R19, desc[UR12][R2.64+-0x4] ;  /* 0xfffffc0c02137981 */ /* 0x004ea8000c1e1900 */
        /* <DEDUP_REMOVED lines=30> */
[----:B------:R-:W5:Y:S01]  /*0b90*/  LDG.E.64 R12, desc[UR12][R4.64+0x8] ;  /* 0x0000080c040c7981 */ /* 0x000f62000c1e1b00 */
[----:B---3--:R-:W-:-:S05]  /*0ba0*/  IMAD.WIDE R14, R15, 0x8, R6 ;  /* 0x000000080f0e7825 */ /* 0x008fca00078e0206 */
[----:B------:R-:W5:Y:S02]  /*0bb0*/  LDG.E.64 R20, desc[UR12][R14.64+-0x8] ;  /* 0xfffff80c0e147981 */ /* 0x000f64000c1e1b00 */
[----:B-----5:R-:W-:-:S07]  /*0bc0*/  DADD R12, R12, R20 ;  /* 0x000000000c0c7229 */ /* 0x020fce0000000014 */
[----:B------:R4:W-:Y:S04]  /*0bd0*/  STG.E.64 desc[UR12][R14.64+-0x8], R12 ;  /* 0xfffff80c0e007986 */ /* 0x0009e8000c101b0c */
[----:B--2---:R-:W2:Y:S02]  /*0be0*/  LDG.E R17, desc[UR12][R2.64+0x14] ;  /* 0x0000140c02117981 */ /* 0x004ea4000c1e1900 */
[----:B--2---:R-:W-:Y:S02]  /*0bf0*/  IMAD.WIDE R16, R17, 0x8, R6 ;  /* 0x0000000811107825 */ /* 0x004fe400078e0206 */
[----:B------:R0:W2:Y:S04]  /*0c00*/  LDG.E.64 R6, desc[UR12][R4.64+0x8] ;  /* 0x0000080c04067981 */ /* 0x0000a8000c1e1b00 */
[----:B------:R-:W2:Y:S01]  /*0c10*/  LDG.E.64 R18, desc[UR12][R16.64+-0x8] ;  /* 0xfffff80c10127981 */ /* 0x000ea2000c1e1b00 */
[----:B------:R-:W-:-:S04]  /*0c20*/  UIADD3 UR11, UPT, UPT, UR11, 0x4, URZ ;  /* 0x000000040b0b7890 */ /* 0x000fc8000fffe0ff */
[----:B------:R-:W-:Y:S01]  /*0c30*/  UISETP.NE.AND UP1, UPT, UR11, URZ, UPT ;  /* 0x000000ff0b00728c */ /* 0x000fe2000bf25270 */
[----:B0-----:R-:W-:Y:S02]  /*0c40*/  IADD3 R4, P0, PT, R4, 0x20, RZ ;  /* 0x0000002004047810 */ /* 0x001fe40007f1e0ff */
[----:B------:R-:W-:Y:S02]  /*0c50*/  IADD3 R2, P1, PT, R2, 0x30, RZ ;  /* 0x0000003002027810 */ /* 0x000fe40007f3e0ff */
[----:B------:R-:W-:Y:S02]  /*0c60*/  IADD3.X R5, PT, PT, RZ, R5, RZ, P0, !PT ;  /* 0x00000005ff057210 */ /* 0x000fe400007fe4ff */
[----:B------:R-:W-:Y:S01]  /*0c70*/  IADD3.X R3, PT, PT, RZ, R3, RZ, P1, !PT ;  /* 0x00000003ff037210 */ /* 0x000fe20000ffe4ff */
[----:B--2---:R-:W-:-:S07]  /*0c80*/  DADD R6, R6, R18 ;  /* 0x0000000006067229 */ /* 0x004fce0000000012 */
[----:B------:R4:W-:Y:S01]  /*0c90*/  STG.E.64 desc[UR12][R16.64+-0x8], R6 ;  /* 0xfffff80610007986 */ /* 0x0009e2000c101b0c */
[----:B------:R-:W-:Y:S05]  /*0ca0*/  BRA.U UP1, `(.L_x_85) ;  /* 0xfffffff901c07547 */ /* 0x000fea000b83ffff */
.L_x_84:
[----:B------:R-:W-:Y:S05]  /*0cb0*/  BRA.U !UP0, `(.L_x_77) ;  /* 0x0000000508207547 */ /* 0x000fea000b800000 */
[----:B------:R-:W-:Y:S02]  /*0cc0*/  UISETP.NE.AND UP0, UPT, UR9, 0x1, UPT ;  /* 0x000000010900788c */ /* 0x000fe4000bf05270 */
[----:B------:R-:W-:-:S04]  /*0cd0*/  ULOP3.LUT UR4, UR8, 0x1, URZ, 0xc0, !UPT ;  /* 0x0000000108047892 */ /* 0x000fc8000f8ec0ff */
[----:B------:R-:W-:-:S03]  /*0ce0*/  UISETP.NE.U32.AND UP1, UPT, UR4, 0x1, UPT ;  /* 0x000000010400788c */ /* 0x000fc6000bf25070 */
[----:B------:R-:W-:Y:S08]  /*0cf0*/  BRA.U !UP0, `(.L_x_86) ;  /* 0x0000000108ac7547 */ /* 0x000ff0000b800000 */
[----:B0---4-:R-:W0:Y:S01]  /*0d00*/  LDC.64 R6, c[0x0][0x398] ;  /* 0x0000e600ff067b82 */ /* 0x011e220000000a00 */
[----:B-123--:R-:W-:-:S07]  /*0d10*/  LEA R3, R0, R0, 0x1 ;  /* 0x0000000000037211 */ /* 0x00efce00078e08ff */
[----:B------:R-:W1:Y:S01]  /*0d20*/  LDC.64 R4, c[0x0][0x380] ;  /* 0x0000e000ff047b82 */ /* 0x000e620000000a00 */
[----:B0-----:R-:W-:-:S07]  /*0d30*/  IMAD.WIDE.U32 R6, R3, 0x4, R6 ;  /* 0x0000000403067825 */ /* 0x001fce00078e0006 */
[----:B------:R-:W0:Y:S01]  /*0d40*/  LDC.64 R2, c[0x0][0x388] ;  /* 0x0000e200ff027b82 */ /* 0x000e220000000a00 */
[----:B------:R-:W1:Y:S01]  /*0d50*/  LDG.E R11, desc[UR12][R6.64] ;  /* 0x0000000c060b7981 */ /* 0x000e62000c1e1900 */
[----:B0-----:R-:W-:-:S05]  /*0d60*/  IMAD.WIDE.U32 R2, R0, 0x8, R2 ;  /* 0x0000000800027825 */ /* 0x001fca00078e0002 */
[----:B------:R-:W2:Y:S01]  /*0d70*/  LDG.E.64 R8, desc[UR12][R2.64] ;  /* 0x0000000c02087981 */ /* 0x000ea2000c1e1b00 */
[----:B-1----:R-:W-:-:S05]  /*0d80*/  IMAD.WIDE R10, R11, 0x8, R4 ;  /* 0x000000080b0a7825 */ /* 0x002fca00078e0204 */
[----:B------:R-:W2:Y:S02]  /*0d90*/  LDG.E.64 R12, desc[UR12][R10.64+-0x8] ;  /* 0xfffff80c0a0c7981 */ /* 0x000ea4000c1e1b00 */
[----:B--2---:R-:W-:-:S07]  /*0da0*/  DADD R8, R8, R12 ;  /* 0x0000000008087229 */ /* 0x004fce000000000c */
        /* <DEDUP_REMOVED lines=25> */
[----:B--2---:R-:W2:Y:S02]  /*0f40*/  LDG.E R17, desc[UR12][R6.64+0x14] ;  /* 0x0000140c06117981 */ /* 0x004ea4000c1e1900 */
[----:B--2---:R-:W-:Y:S02]  /*0f50*/  IMAD.WIDE R16, R17, 0x8, R4 ;  /* 0x0000000811107825 */ /* 0x004fe400078e0204 */
[----:B------:R-:W2:Y:S04]  /*0f60*/  LDG.E.64 R4, desc[UR12][R2.64+0x8] ;  /* 0x0000080c02047981 */ /* 0x000ea8000c1e1b00 */
[----:B------:R-:W2:Y:S01]  /*0f70*/  LDG.E.64 R18, desc[UR12][R16.64+-0x8] ;  /* 0xfffff80c10127981 */ /* 0x000ea2000c1e1b00 */
[----:B------:R-:W-:Y:S01]  /*0f80*/  IADD3 R0, PT, PT, R0, 0x2, RZ ;  /* 0x0000000200007810 */ /* 0x000fe20007ffe0ff */
[----:B--2---:R-:W-:-:S07]  /*0f90*/  DADD R4, R4, R18 ;  /* 0x0000000004047229 */ /* 0x004fce0000000012 */
[----:B------:R0:W-:Y:S04]  /*0fa0*/  STG.E.64 desc[UR12][R16.64+-0x8], R4 ;  /* 0xfffff80410007986 */ /* 0x0001e8000c101b0c */
.L_x_86:
[----:B------:R-:W-:Y:S05]  /*0fb0*/  BRA.U UP1, `(.L_x_77) ;  /* 0x0000000101607547 */ /* 0x000fea000b800000 */
[----:B0-----:R-:W0:Y:S01]  /*0fc0*/  LDC.64 R4, c[0x0][0x398] ;  /* 0x0000e600ff047b82 */ /* 0x001e220000000a00 */
[----:B-123--:R-:W-:-:S07]  /*0fd0*/  LEA R3, R0, R0, 0x1 ;  /* 0x0000000000037211 */ /* 0x00efce00078e08ff */
[----:B----4-:R-:W1:Y:S01]  /*0fe0*/  LDC.64 R6, c[0x0][0x388] ;  /* 0x0000e200ff067b82 */ /* 0x010e620000000a00 */
[----:B0-----:R-:W-:-:S07]  /*0ff0*/  IMAD.WIDE.U32 R4, R3, 0x4, R4 ;  /* 0x0000000403047825 */ /* 0x001fce00078e0004 */
[----:B------:R-:W0:Y:S01]  /*1000*/  LDC.64 R2, c[0x0][0x380] ;  /* 0x0000e000ff027b82 */ /* 0x000e220000000a00 */
[----:B------:R-:W0:Y:S01]  /*1010*/  LDG.E R11, desc[UR12][R4.64] ;  /* 0x0000000c040b7981 */ /* 0x000e22000c1e1900 */
[----:B-1----:R-:W-:-:S05]  /*1020*/  IMAD.WIDE.U32 R6, R0, 0x8, R6 ;  /* 0x0000000800067825 */ /* 0x002fca00078e0006 */
[----:B------:R-:W2:Y:S01]  /*1030*/  LDG.E.64 R8, desc[UR12][R6.64] ;  /* 0x0000000c06087981 */ /* 0x000ea2000c1e1b00 */
[----:B0-----:R-:W-:-:S05]  /*1040*/  IMAD.WIDE R10, R11, 0x8, R2 ;  /* 0x000000080b0a7825 */ /* 0x001fca00078e0202 */
        /* <DEDUP_REMOVED lines=9> */
[----:B------:R-:W2:Y:S02]  /*10e0*/  LDG.E R17, desc[UR12][R4.64+0x8] ;  /* 0x0000080c04117981 */ /* 0x000ea4000c1e1900 */
[----:B--2---:R-:W-:Y:S02]  /*10f0*/  IMAD.WIDE R16, R17, 0x8, R2 ;  /* 0x0000000811107825 */ /* 0x004fe400078e0202 */
[----:B------:R-:W2:Y:S04]  /*1100*/  LDG.E.64 R2, desc[UR12][R6.64] ;  /* 0x0000000c06027981 */ /* 0x000ea8000c1e1b00 */
[----:B------:R-:W2:Y:S02]  /*1110*/  LDG.E.64 R18, desc[UR12][R16.64+-0x8] ;  /* 0xfffff80c10127981 */ /* 0x000ea4000c1e1b00 */
[----:B--2---:R-:W-:-:S07]  /*1120*/  DADD R2, R2, R18 ;  /* 0x0000000002027229 */ /* 0x004fce0000000012 */
[----:B------:R0:W-:Y:S04]  /*1130*/  STG.E.64 desc[UR12][R16.64+-0x8], R2 ;  /* 0xfffff80210007986 */ /* 0x0001e8000c101b0c */
.L_x_77:
[----:B------:R-:W-:Y:S05]  /*1140*/  BSYNC.RECONVERGENT B0 ;  /* 0x0000000000007941 */ /* 0x000fea0003800200 */
.L_x_76:
[----:B------:R-:W-:Y:S06]  /*1150*/  BAR.SYNC.DEFER_BLOCKING 0x0 ;  /* 0x0000000000007b1d */ /* 0x000fec0000010000 */
[----:B------:R-:W-:Y:S05]  /*1160*/  EXIT ;  /* 0x000000000000794d */ /* 0x000fea0003800000 */
.L_x_87:
        /* <DEDUP_REMOVED lines=9> */
.L_x_96:


//--------------------- .nv.shared.reserved.0     --------------------------
	.section	.nv.shared.reserved.0,"aw",@nobits
	.weak		__nv_reservedSMEM_offset_0_alias
	.size		__nv_reservedSMEM_offset_0_alias, 0, 64
	.other		__nv_reservedSMEM_offset_0_alias,@"STO_CUDA_RESERVED_SHARED STV_DEFAULT"
__nv_reservedSMEM_offset_0_alias:
	.zero		0
	.zero		64


//--------------------- .nv.constant0._Z9ViscosityPdS_S_S_S_S_dddi --------------------------
	.section	.nv.constant0._Z9ViscosityPdS_S_S_S_S_dddi,"a",@progbits
	.sectionflags	@""
	.align	4
.nv.constant0._Z9ViscosityPdS_S_S_S_S_dddi:
	.zero		972


//--------------------- .nv.constant0._Z4MainPdS_S_S_S_S_Pidddii --------------------------
	.section	.nv.constant0._Z4MainPdS_S_S_S_S_Pidddii,"a",@progbits
	.sectionflags	@""
	.align	4
.nv.constant0._Z4MainPdS_S_S_S_S_Pidddii:
	.zero		984


//--------------------- .nv.constant0._Z2KVPdS_S_S_S_S_S_S_S_S_S_S_S_S_S_S_S_Piii --------------------------
	.section	.nv.constant0._Z2KVPdS_S_S_S_S_S_S_S_S_S_S_S_S_S_S_S_Piii,"a",@progbits
	.sectionflags	@""
	.align	4
.nv.constant0._Z2KVPdS_S_S_S_S_S_S_S_S_S_S_S_S_S_S_S_Piii:
	.zero		1048


//--------------------- .nv.constant0._Z18derive_xy_elem_GPUPdS_S_S_S_S_S_S_Pii --------------------------
	.section	.nv.constant0._Z18derive_xy_elem_GPUPdS_S_S_S_S_S_S_Pii,"a",@progbits
	.sectionflags	@""
	.align	4
.nv.constant0._Z18derive_xy_elem_GPUPdS_S_S_S_S_S_S_Pii:
	.zero		972


//--------------------- .nv.constant0._Z13elem2node_GPUPdS_S_PiS_ii --------------------------
	.section	.nv.constant0._Z13elem2node_GPUPdS_S_PiS_ii,"a",@progbits
	.sectionflags	@""
	.align	4
.nv.constant0._Z13elem2node_GPUPdS_S_PiS_ii:
	.zero		944


//--------------------- SYMBOLS --------------------------

	.type		.nv.reservedSmem.offset0,@object
	.size		.nv.reservedSmem.offset0,0x4
